//
// Generated by NVIDIA NVVM Compiler
//
// Compiler Build ID: CL-36424714
// Cuda compilation tools, release 13.0, V13.0.88
// Based on NVVM 20.0.0
//

.version 9.0
.target sm_100
.address_size 64

	// .globl	_Z16createPopulationP10IndividualjP17curandStateXORWOW
.global .align 4 .b8 precalc_xorwow_matrix[102400];
.global .align 4 .b8 precalc_xorwow_offset_matrix[102400];
.global .align 4 .b8 mrg32k3aM1[2304];
.global .align 4 .b8 mrg32k3aM2[2304];
.global .align 4 .b8 mrg32k3aM1SubSeq[2016];
.global .align 4 .b8 mrg32k3aM2SubSeq[2016];
.global .align 4 .b8 mrg32k3aM1Seq[2304];
.global .align 4 .b8 mrg32k3aM2Seq[2304];
.const .align 8 .b8 __cr_lgamma_table[72];
// _ZZ7fitnessP10IndividualE1a has been demoted
.global .align 1 .b8 _ZN34_INTERNAL_95f8c06a_4_k_cu_d7ef85f44cuda3std3__45__cpo5beginE[1];
.global .align 1 .b8 _ZN34_INTERNAL_95f8c06a_4_k_cu_d7ef85f44cuda3std3__45__cpo3endE[1];
.global .align 1 .b8 _ZN34_INTERNAL_95f8c06a_4_k_cu_d7ef85f44cuda3std3__45__cpo6cbeginE[1];
.global .align 1 .b8 _ZN34_INTERNAL_95f8c06a_4_k_cu_d7ef85f44cuda3std3__45__cpo4cendE[1];
.global .align 1 .b8 _ZN34_INTERNAL_95f8c06a_4_k_cu_d7ef85f44cuda3std3__45__cpo6rbeginE[1];
.global .align 1 .b8 _ZN34_INTERNAL_95f8c06a_4_k_cu_d7ef85f44cuda3std3__45__cpo4rendE[1];
.global .align 1 .b8 _ZN34_INTERNAL_95f8c06a_4_k_cu_d7ef85f44cuda3std3__45__cpo7crbeginE[1];
.global .align 1 .b8 _ZN34_INTERNAL_95f8c06a_4_k_cu_d7ef85f44cuda3std3__45__cpo5crendE[1];
.global .align 1 .b8 _ZN34_INTERNAL_95f8c06a_4_k_cu_d7ef85f44cuda3std3__436_GLOBAL__N__95f8c06a_4_k_cu_d7ef85f46ignoreE[1];
.global .align 1 .b8 _ZN34_INTERNAL_95f8c06a_4_k_cu_d7ef85f44cuda3std3__419piecewise_constructE[1];
.global .align 1 .b8 _ZN34_INTERNAL_95f8c06a_4_k_cu_d7ef85f44cuda3std3__48in_placeE[1];
.global .align 1 .b8 _ZN34_INTERNAL_95f8c06a_4_k_cu_d7ef85f44cuda3std3__420unreachable_sentinelE[1];
.global .align 1 .b8 _ZN34_INTERNAL_95f8c06a_4_k_cu_d7ef85f44cuda3std3__47nulloptE[1];
.global .align 1 .b8 _ZN34_INTERNAL_95f8c06a_4_k_cu_d7ef85f44cuda3std3__48unexpectE[1];
.global .align 1 .b8 _ZN34_INTERNAL_95f8c06a_4_k_cu_d7ef85f44cuda3std6ranges3__45__cpo4swapE[1];
.global .align 1 .b8 _ZN34_INTERNAL_95f8c06a_4_k_cu_d7ef85f44cuda3std6ranges3__45__cpo9iter_moveE[1];
.global .align 1 .b8 _ZN34_INTERNAL_95f8c06a_4_k_cu_d7ef85f44cuda3std6ranges3__45__cpo5beginE[1];
.global .align 1 .b8 _ZN34_INTERNAL_95f8c06a_4_k_cu_d7ef85f44cuda3std6ranges3__45__cpo3endE[1];
.global .align 1 .b8 _ZN34_INTERNAL_95f8c06a_4_k_cu_d7ef85f44cuda3std6ranges3__45__cpo6cbeginE[1];
.global .align 1 .b8 _ZN34_INTERNAL_95f8c06a_4_k_cu_d7ef85f44cuda3std6ranges3__45__cpo4cendE[1];
.global .align 1 .b8 _ZN34_INTERNAL_95f8c06a_4_k_cu_d7ef85f44cuda3std6ranges3__45__cpo7advanceE[1];
.global .align 1 .b8 _ZN34_INTERNAL_95f8c06a_4_k_cu_d7ef85f44cuda3std6ranges3__45__cpo9iter_swapE[1];
.global .align 1 .b8 _ZN34_INTERNAL_95f8c06a_4_k_cu_d7ef85f44cuda3std6ranges3__45__cpo4nextE[1];
.global .align 1 .b8 _ZN34_INTERNAL_95f8c06a_4_k_cu_d7ef85f44cuda3std6ranges3__45__cpo4prevE[1];
.global .align 1 .b8 _ZN34_INTERNAL_95f8c06a_4_k_cu_d7ef85f44cuda3std6ranges3__45__cpo4dataE[1];
.global .align 1 .b8 _ZN34_INTERNAL_95f8c06a_4_k_cu_d7ef85f44cuda3std6ranges3__45__cpo5cdataE[1];
.global .align 1 .b8 _ZN34_INTERNAL_95f8c06a_4_k_cu_d7ef85f44cuda3std6ranges3__45__cpo4sizeE[1];
.global .align 1 .b8 _ZN34_INTERNAL_95f8c06a_4_k_cu_d7ef85f44cuda3std6ranges3__45__cpo5ssizeE[1];
.global .align 1 .b8 _ZN34_INTERNAL_95f8c06a_4_k_cu_d7ef85f44cuda3std6ranges3__45__cpo8distanceE[1];
.global .align 1 .b8 _ZN34_INTERNAL_95f8c06a_4_k_cu_d7ef85f46thrust24THRUST_300001_SM_1000_NS8cuda_cub3parE[1];
.global .align 1 .b8 _ZN34_INTERNAL_95f8c06a_4_k_cu_d7ef85f46thrust24THRUST_300001_SM_1000_NS8cuda_cub10par_nosyncE[1];
.global .align 1 .b8 _ZN34_INTERNAL_95f8c06a_4_k_cu_d7ef85f46thrust24THRUST_300001_SM_1000_NS6system6detail10sequential3seqE[1];
.global .align 1 .b8 _ZN34_INTERNAL_95f8c06a_4_k_cu_d7ef85f46thrust24THRUST_300001_SM_1000_NS6system3cpp3parE[1];
.global .align 1 .b8 _ZN34_INTERNAL_95f8c06a_4_k_cu_d7ef85f46thrust24THRUST_300001_SM_1000_NS12placeholders2_1E[1];
.global .align 1 .b8 _ZN34_INTERNAL_95f8c06a_4_k_cu_d7ef85f46thrust24THRUST_300001_SM_1000_NS12placeholders2_2E[1];
.global .align 1 .b8 _ZN34_INTERNAL_95f8c06a_4_k_cu_d7ef85f46thrust24THRUST_300001_SM_1000_NS12placeholders2_3E[1];
.global .align 1 .b8 _ZN34_INTERNAL_95f8c06a_4_k_cu_d7ef85f46thrust24THRUST_300001_SM_1000_NS12placeholders2_4E[1];
.global .align 1 .b8 _ZN34_INTERNAL_95f8c06a_4_k_cu_d7ef85f46thrust24THRUST_300001_SM_1000_NS12placeholders2_5E[1];
.global .align 1 .b8 _ZN34_INTERNAL_95f8c06a_4_k_cu_d7ef85f46thrust24THRUST_300001_SM_1000_NS12placeholders2_6E[1];
.global .align 1 .b8 _ZN34_INTERNAL_95f8c06a_4_k_cu_d7ef85f46thrust24THRUST_300001_SM_1000_NS12placeholders2_7E[1];
.global .align 1 .b8 _ZN34_INTERNAL_95f8c06a_4_k_cu_d7ef85f46thrust24THRUST_300001_SM_1000_NS12placeholders2_8E[1];
.global .align 1 .b8 _ZN34_INTERNAL_95f8c06a_4_k_cu_d7ef85f46thrust24THRUST_300001_SM_1000_NS12placeholders2_9E[1];
.global .align 1 .b8 _ZN34_INTERNAL_95f8c06a_4_k_cu_d7ef85f46thrust24THRUST_300001_SM_1000_NS12placeholders3_10E[1];
.global .align 1 .b8 _ZN34_INTERNAL_95f8c06a_4_k_cu_d7ef85f46thrust24THRUST_300001_SM_1000_NS3seqE[1];
.global .align 1 .b8 _ZN34_INTERNAL_95f8c06a_4_k_cu_d7ef85f46thrust24THRUST_300001_SM_1000_NS6deviceE[1];

.visible .entry _Z16createPopulationP10IndividualjP17curandStateXORWOW(
	.param .u64 .ptr .align 1 _Z16createPopulationP10IndividualjP17curandStateXORWOW_param_0,
	.param .u32 _Z16createPopulationP10IndividualjP17curandStateXORWOW_param_1,
	.param .u64 .ptr .align 1 _Z16createPopulationP10IndividualjP17curandStateXORWOW_param_2
)
{
	.reg .pred 	%p<24>;
	.reg .b32 	%r<421>;
	.reg .b64 	%rd<22>;

	ld.param.u64 	%rd8, [_Z16createPopulationP10IndividualjP17curandStateXORWOW_param_0];
	ld.param.u32 	%r182, [_Z16createPopulationP10IndividualjP17curandStateXORWOW_param_1];
	ld.param.u64 	%rd9, [_Z16createPopulationP10IndividualjP17curandStateXORWOW_param_2];
	cvta.to.global.u64 	%rd10, %rd9;
	mov.u32 	%r183, %ctaid.x;
	cvt.u64.u32 	%rd1, %r183;
	mul.wide.u32 	%rd11, %r183, 48;
	add.s64 	%rd2, %rd10, %rd11;
	xor.b32  	%r184, %r182, -1429050551;
	mul.lo.s32 	%r185, %r184, 1099087573;
	add.s32 	%r186, %r185, -638133224;
	add.s32 	%r187, %r185, 123456789;
	st.global.v2.u32 	[%rd2], {%r186, %r187};
	xor.b32  	%r188, %r185, 362436069;
	mov.b32 	%r189, -123459836;
	st.global.v2.u32 	[%rd2+8], {%r188, %r189};
	add.s32 	%r190, %r185, 5783321;
	mov.b32 	%r191, -589760388;
	st.global.v2.u32 	[%rd2+16], {%r191, %r190};
	setp.eq.s32 	%p1, %r183, 0;
	@%p1 bra 	$L__BB0_42;
	mov.b32 	%r327, 0;
	mov.u64 	%rd21, %rd1;
$L__BB0_2:
	and.b64  	%rd4, %rd21, 3;
	setp.eq.s64 	%p2, %rd4, 0;
	@%p2 bra 	$L__BB0_41;
	mul.wide.u32 	%rd12, %r327, 3200;
	mov.u64 	%rd13, precalc_xorwow_matrix;
	add.s64 	%rd5, %rd13, %rd12;
	cvt.u32.u64 	%r2, %rd4;
	mov.b32 	%r328, 0;
$L__BB0_4:
	mov.b32 	%r341, 0;
	mov.u32 	%r342, %r341;
	mov.u32 	%r343, %r341;
	mov.u32 	%r344, %r341;
	mov.u32 	%r345, %r341;
	mov.u32 	%r334, %r341;
$L__BB0_5:
	mul.wide.u32 	%rd14, %r334, 4;
	add.s64 	%rd15, %rd2, %rd14;
	ld.global.u32 	%r10, [%rd15+4];
	shl.b32 	%r11, %r334, 5;
	mov.b32 	%r340, 0;
$L__BB0_6:
	.pragma "nounroll";
	shr.u32 	%r196, %r10, %r340;
	and.b32  	%r197, %r196, 1;
	setp.eq.b32 	%p3, %r197, 1;
	not.pred 	%p4, %p3;
	add.s32 	%r198, %r11, %r340;
	mul.lo.s32 	%r199, %r198, 5;
	mul.wide.u32 	%rd16, %r199, 4;
	add.s64 	%rd6, %rd5, %rd16;
	@%p4 bra 	$L__BB0_8;
	ld.global.u32 	%r200, [%rd6];
	xor.b32  	%r345, %r345, %r200;
	ld.global.u32 	%r201, [%rd6+4];
	xor.b32  	%r344, %r344, %r201;
	ld.global.u32 	%r202, [%rd6+8];
	xor.b32  	%r343, %r343, %r202;
	ld.global.u32 	%r203, [%rd6+12];
	xor.b32  	%r342, %r342, %r203;
	ld.global.u32 	%r204, [%rd6+16];
	xor.b32  	%r341, %r341, %r204;
$L__BB0_8:
	and.b32  	%r206, %r196, 2;
	setp.eq.s32 	%p5, %r206, 0;
	@%p5 bra 	$L__BB0_10;
	ld.global.u32 	%r207, [%rd6+20];
	xor.b32  	%r345, %r345, %r207;
	ld.global.u32 	%r208, [%rd6+24];
	xor.b32  	%r344, %r344, %r208;
	ld.global.u32 	%r209, [%rd6+28];
	xor.b32  	%r343, %r343, %r209;
	ld.global.u32 	%r210, [%rd6+32];
	xor.b32  	%r342, %r342, %r210;
	ld.global.u32 	%r211, [%rd6+36];
	xor.b32  	%r341, %r341, %r211;
$L__BB0_10:
	and.b32  	%r213, %r196, 4;
	setp.eq.s32 	%p6, %r213, 0;
	@%p6 bra 	$L__BB0_12;
	ld.global.u32 	%r214, [%rd6+40];
	xor.b32  	%r345, %r345, %r214;
	ld.global.u32 	%r215, [%rd6+44];
	xor.b32  	%r344, %r344, %r215;
	ld.global.u32 	%r216, [%rd6+48];
	xor.b32  	%r343, %r343, %r216;
	ld.global.u32 	%r217, [%rd6+52];
	xor.b32  	%r342, %r342, %r217;
	ld.global.u32 	%r218, [%rd6+56];
	xor.b32  	%r341, %r341, %r218;
$L__BB0_12:
	and.b32  	%r220, %r196, 8;
	setp.eq.s32 	%p7, %r220, 0;
	@%p7 bra 	$L__BB0_14;
	ld.global.u32 	%r221, [%rd6+60];
	xor.b32  	%r345, %r345, %r221;
	ld.global.u32 	%r222, [%rd6+64];
	xor.b32  	%r344, %r344, %r222;
	ld.global.u32 	%r223, [%rd6+68];
	xor.b32  	%r343, %r343, %r223;
	ld.global.u32 	%r224, [%rd6+72];
	xor.b32  	%r342, %r342, %r224;
	ld.global.u32 	%r225, [%rd6+76];
	xor.b32  	%r341, %r341, %r225;
$L__BB0_14:
	and.b32  	%r227, %r196, 16;
	setp.eq.s32 	%p8, %r227, 0;
	@%p8 bra 	$L__BB0_16;
	ld.global.u32 	%r228, [%rd6+80];
	xor.b32  	%r345, %r345, %r228;
	ld.global.u32 	%r229, [%rd6+84];
	xor.b32  	%r344, %r344, %r229;
	ld.global.u32 	%r230, [%rd6+88];
	xor.b32  	%r343, %r343, %r230;
	ld.global.u32 	%r231, [%rd6+92];
	xor.b32  	%r342, %r342, %r231;
	ld.global.u32 	%r232, [%rd6+96];
	xor.b32  	%r341, %r341, %r232;
$L__BB0_16:
	and.b32  	%r234, %r196, 32;
	setp.eq.s32 	%p9, %r234, 0;
	@%p9 bra 	$L__BB0_18;
	ld.global.u32 	%r235, [%rd6+100];
	xor.b32  	%r345, %r345, %r235;
	ld.global.u32 	%r236, [%rd6+104];
	xor.b32  	%r344, %r344, %r236;
	ld.global.u32 	%r237, [%rd6+108];
	xor.b32  	%r343, %r343, %r237;
	ld.global.u32 	%r238, [%rd6+112];
	xor.b32  	%r342, %r342, %r238;
	ld.global.u32 	%r239, [%rd6+116];
	xor.b32  	%r341, %r341, %r239;
$L__BB0_18:
	and.b32  	%r241, %r196, 64;
	setp.eq.s32 	%p10, %r241, 0;
	@%p10 bra 	$L__BB0_20;
	ld.global.u32 	%r242, [%rd6+120];
	xor.b32  	%r345, %r345, %r242;
	ld.global.u32 	%r243, [%rd6+124];
	xor.b32  	%r344, %r344, %r243;
	ld.global.u32 	%r244, [%rd6+128];
	xor.b32  	%r343, %r343, %r244;
	ld.global.u32 	%r245, [%rd6+132];
	xor.b32  	%r342, %r342, %r245;
	ld.global.u32 	%r246, [%rd6+136];
	xor.b32  	%r341, %r341, %r246;
$L__BB0_20:
	and.b32  	%r248, %r196, 128;
	setp.eq.s32 	%p11, %r248, 0;
	@%p11 bra 	$L__BB0_22;
	ld.global.u32 	%r249, [%rd6+140];
	xor.b32  	%r345, %r345, %r249;
	ld.global.u32 	%r250, [%rd6+144];
	xor.b32  	%r344, %r344, %r250;
	ld.global.u32 	%r251, [%rd6+148];
	xor.b32  	%r343, %r343, %r251;
	ld.global.u32 	%r252, [%rd6+152];
	xor.b32  	%r342, %r342, %r252;
	ld.global.u32 	%r253, [%rd6+156];
	xor.b32  	%r341, %r341, %r253;
$L__BB0_22:
	and.b32  	%r255, %r196, 256;
	setp.eq.s32 	%p12, %r255, 0;
	@%p12 bra 	$L__BB0_24;
	ld.global.u32 	%r256, [%rd6+160];
	xor.b32  	%r345, %r345, %r256;
	ld.global.u32 	%r257, [%rd6+164];
	xor.b32  	%r344, %r344, %r257;
	ld.global.u32 	%r258, [%rd6+168];
	xor.b32  	%r343, %r343, %r258;
	ld.global.u32 	%r259, [%rd6+172];
	xor.b32  	%r342, %r342, %r259;
	ld.global.u32 	%r260, [%rd6+176];
	xor.b32  	%r341, %r341, %r260;
$L__BB0_24:
	and.b32  	%r262, %r196, 512;
	setp.eq.s32 	%p13, %r262, 0;
	@%p13 bra 	$L__BB0_26;
	ld.global.u32 	%r263, [%rd6+180];
	xor.b32  	%r345, %r345, %r263;
	ld.global.u32 	%r264, [%rd6+184];
	xor.b32  	%r344, %r344, %r264;
	ld.global.u32 	%r265, [%rd6+188];
	xor.b32  	%r343, %r343, %r265;
	ld.global.u32 	%r266, [%rd6+192];
	xor.b32  	%r342, %r342, %r266;
	ld.global.u32 	%r267, [%rd6+196];
	xor.b32  	%r341, %r341, %r267;
$L__BB0_26:
	and.b32  	%r269, %r196, 1024;
	setp.eq.s32 	%p14, %r269, 0;
	@%p14 bra 	$L__BB0_28;
	ld.global.u32 	%r270, [%rd6+200];
	xor.b32  	%r345, %r345, %r270;
	ld.global.u32 	%r271, [%rd6+204];
	xor.b32  	%r344, %r344, %r271;
	ld.global.u32 	%r272, [%rd6+208];
	xor.b32  	%r343, %r343, %r272;
	ld.global.u32 	%r273, [%rd6+212];
	xor.b32  	%r342, %r342, %r273;
	ld.global.u32 	%r274, [%rd6+216];
	xor.b32  	%r341, %r341, %r274;
$L__BB0_28:
	and.b32  	%r276, %r196, 2048;
	setp.eq.s32 	%p15, %r276, 0;
	@%p15 bra 	$L__BB0_30;
	ld.global.u32 	%r277, [%rd6+220];
	xor.b32  	%r345, %r345, %r277;
	ld.global.u32 	%r278, [%rd6+224];
	xor.b32  	%r344, %r344, %r278;
	ld.global.u32 	%r279, [%rd6+228];
	xor.b32  	%r343, %r343, %r279;
	ld.global.u32 	%r280, [%rd6+232];
	xor.b32  	%r342, %r342, %r280;
	ld.global.u32 	%r281, [%rd6+236];
	xor.b32  	%r341, %r341, %r281;
$L__BB0_30:
	and.b32  	%r283, %r196, 4096;
	setp.eq.s32 	%p16, %r283, 0;
	@%p16 bra 	$L__BB0_32;
	ld.global.u32 	%r284, [%rd6+240];
	xor.b32  	%r345, %r345, %r284;
	ld.global.u32 	%r285, [%rd6+244];
	xor.b32  	%r344, %r344, %r285;
	ld.global.u32 	%r286, [%rd6+248];
	xor.b32  	%r343, %r343, %r286;
	ld.global.u32 	%r287, [%rd6+252];
	xor.b32  	%r342, %r342, %r287;
	ld.global.u32 	%r288, [%rd6+256];
	xor.b32  	%r341, %r341, %r288;
$L__BB0_32:
	and.b32  	%r290, %r196, 8192;
	setp.eq.s32 	%p17, %r290, 0;
	@%p17 bra 	$L__BB0_34;
	ld.global.u32 	%r291, [%rd6+260];
	xor.b32  	%r345, %r345, %r291;
	ld.global.u32 	%r292, [%rd6+264];
	xor.b32  	%r344, %r344, %r292;
	ld.global.u32 	%r293, [%rd6+268];
	xor.b32  	%r343, %r343, %r293;
	ld.global.u32 	%r294, [%rd6+272];
	xor.b32  	%r342, %r342, %r294;
	ld.global.u32 	%r295, [%rd6+276];
	xor.b32  	%r341, %r341, %r295;
$L__BB0_34:
	and.b32  	%r297, %r196, 16384;
	setp.eq.s32 	%p18, %r297, 0;
	@%p18 bra 	$L__BB0_36;
	ld.global.u32 	%r298, [%rd6+280];
	xor.b32  	%r345, %r345, %r298;
	ld.global.u32 	%r299, [%rd6+284];
	xor.b32  	%r344, %r344, %r299;
	ld.global.u32 	%r300, [%rd6+288];
	xor.b32  	%r343, %r343, %r300;
	ld.global.u32 	%r301, [%rd6+292];
	xor.b32  	%r342, %r342, %r301;
	ld.global.u32 	%r302, [%rd6+296];
	xor.b32  	%r341, %r341, %r302;
$L__BB0_36:
	and.b32  	%r304, %r196, 32768;
	setp.eq.s32 	%p19, %r304, 0;
	@%p19 bra 	$L__BB0_38;
	ld.global.u32 	%r305, [%rd6+300];
	xor.b32  	%r345, %r345, %r305;
	ld.global.u32 	%r306, [%rd6+304];
	xor.b32  	%r344, %r344, %r306;
	ld.global.u32 	%r307, [%rd6+308];
	xor.b32  	%r343, %r343, %r307;
	ld.global.u32 	%r308, [%rd6+312];
	xor.b32  	%r342, %r342, %r308;
	ld.global.u32 	%r309, [%rd6+316];
	xor.b32  	%r341, %r341, %r309;
$L__BB0_38:
	add.s32 	%r340, %r340, 16;
	setp.ne.s32 	%p20, %r340, 32;
	@%p20 bra 	$L__BB0_6;
	mad.lo.s32 	%r310, %r334, -31, %r11;
	add.s32 	%r334, %r310, 1;
	setp.ne.s32 	%p21, %r334, 5;
	@%p21 bra 	$L__BB0_5;
	st.global.u32 	[%rd2+4], %r345;
	st.global.u32 	[%rd2+8], %r344;
	st.global.u32 	[%rd2+12], %r343;
	st.global.u32 	[%rd2+16], %r342;
	st.global.u32 	[%rd2+20], %r341;
	add.s32 	%r328, %r328, 1;
	setp.lt.u32 	%p22, %r328, %r2;
	@%p22 bra 	$L__BB0_4;
$L__BB0_41:
	shr.u64 	%rd7, %rd21, 2;
	add.s32 	%r327, %r327, 1;
	setp.gt.u64 	%p23, %rd21, 3;
	mov.u64 	%rd21, %rd7;
	@%p23 bra 	$L__BB0_2;
$L__BB0_42:
	cvta.to.global.u64 	%rd17, %rd8;
	mov.b32 	%r311, 0;
	st.global.v2.u32 	[%rd2+24], {%r311, %r311};
	st.global.u32 	[%rd2+32], %r311;
	mov.b64 	%rd18, 0;
	st.global.u64 	[%rd2+40], %rd18;
	shl.b64 	%rd19, %rd1, 3;
	add.s64 	%rd20, %rd17, %rd19;
	st.global.u32 	[%rd20], %r311;
	ld.global.v2.u32 	{%r312, %r313}, [%rd2];
	shr.u32 	%r314, %r313, 2;
	xor.b32  	%r315, %r314, %r313;
	ld.global.v2.u32 	{%r316, %r317}, [%rd2+8];
	ld.global.v2.u32 	{%r318, %r319}, [%rd2+16];
	st.global.v2.u32 	[%rd2+8], {%r317, %r318};
	shl.b32 	%r320, %r319, 4;
	shl.b32 	%r321, %r315, 1;
	xor.b32  	%r322, %r321, %r320;
	xor.b32  	%r323, %r322, %r315;
	xor.b32  	%r324, %r323, %r319;
	st.global.v2.u32 	[%rd2+16], {%r319, %r324};
	add.s32 	%r325, %r312, 362437;
	st.global.v2.u32 	[%rd2], {%r325, %r316};
	add.s32 	%r326, %r324, %r325;
	st.global.u32 	[%rd20+4], %r326;
	ret;

}
	// .globl	_Z7fitnessP10Individual
.visible .entry _Z7fitnessP10Individual(
	.param .u64 .ptr .align 1 _Z7fitnessP10Individual_param_0
)
{
	.reg .pred 	%p<2>;
	.reg .b32 	%r<12>;
	.reg .b32 	%f<11>;
	.reg .b64 	%rd<6>;
	// demoted variable
	.shared .align 4 .b8 _ZZ7fitnessP10IndividualE1a[12];
	ld.param.u64 	%rd2, [_Z7fitnessP10Individual_param_0];
	cvta.to.global.u64 	%rd3, %rd2;
	mov.u32 	%r1, %ctaid.x;
	mul.wide.u32 	%rd4, %r1, 8;
	add.s64 	%rd5, %rd3, %rd4;
	add.s64 	%rd1, %rd5, 4;
	ld.global.u32 	%r2, [%rd5+4];
	mov.u32 	%r3, %tid.x;
	mul.lo.s32 	%r4, %r3, 9;
	mov.b32 	%r5, 1023;
	shl.b32 	%r6, %r5, %r4;
	and.b32  	%r7, %r2, %r6;
	shr.u32 	%r8, %r7, %r4;
	cvt.rn.f32.u32 	%f1, %r8;
	shl.b32 	%r9, %r3, 2;
	mov.u32 	%r10, _ZZ7fitnessP10IndividualE1a;
	add.s32 	%r11, %r10, %r9;
	add.f32 	%f2, %f1, 0fC4000000;
	div.rn.f32 	%f3, %f2, 0f42C80000;
	st.shared.f32 	[%r11], %f3;
	bar.sync 	0;
	setp.ne.s32 	%p1, %r3, 0;
	@%p1 bra 	$L__BB1_2;
	ld.shared.f32 	%f4, [_ZZ7fitnessP10IndividualE1a];
	fma.rn.f32 	%f5, %f4, %f4, 0f3F800000;
	ld.shared.f32 	%f6, [_ZZ7fitnessP10IndividualE1a+4];
	fma.rn.f32 	%f7, %f6, %f6, %f5;
	ld.shared.f32 	%f8, [_ZZ7fitnessP10IndividualE1a+8];
	fma.rn.f32 	%f9, %f8, %f8, %f7;
	rcp.rn.f32 	%f10, %f9;
	st.global.f32 	[%rd1+-4], %f10;
$L__BB1_2:
	ret;

}
	// .globl	_Z9reproduceP10IndividualS0_ifP17curandStateXORWOW
.visible .entry _Z9reproduceP10IndividualS0_ifP17curandStateXORWOW(
	.param .u64 .ptr .align 1 _Z9reproduceP10IndividualS0_ifP17curandStateXORWOW_param_0,
	.param .u64 .ptr .align 1 _Z9reproduceP10IndividualS0_ifP17curandStateXORWOW_param_1,
	.param .u32 _Z9reproduceP10IndividualS0_ifP17curandStateXORWOW_param_2,
	.param .f32 _Z9reproduceP10IndividualS0_ifP17curandStateXORWOW_param_3,
	.param .u64 .ptr .align 1 _Z9reproduceP10IndividualS0_ifP17curandStateXORWOW_param_4
)
{
	.reg .pred 	%p<9>;
	.reg .b32 	%r<126>;
	.reg .b32 	%f<26>;
	.reg .b64 	%rd<15>;
	.reg .b64 	%fd<2>;

	ld.param.u64 	%rd6, [_Z9reproduceP10IndividualS0_ifP17curandStateXORWOW_param_0];
	ld.param.u64 	%rd7, [_Z9reproduceP10IndividualS0_ifP17curandStateXORWOW_param_1];
	ld.param.u32 	%r36, [_Z9reproduceP10IndividualS0_ifP17curandStateXORWOW_param_2];
	ld.param.f32 	%f23, [_Z9reproduceP10IndividualS0_ifP17curandStateXORWOW_param_3];
	ld.param.u64 	%rd8, [_Z9reproduceP10IndividualS0_ifP17curandStateXORWOW_param_4];
	cvta.to.global.u64 	%rd1, %rd6;
	cvta.to.global.u64 	%rd2, %rd7;
	cvta.to.global.u64 	%rd9, %rd8;
	mov.u32 	%r1, %ctaid.x;
	mul.wide.u32 	%rd10, %r1, 48;
	add.s64 	%rd3, %rd9, %rd10;
	setp.lt.s32 	%p1, %r36, 1;
	ld.global.v2.u32 	{%r2, %r3}, [%rd3];
	ld.global.v2.u32 	{%r7, %r6}, [%rd3+8];
	ld.global.v2.u32 	{%r10, %r11}, [%rd3+16];
	@%p1 bra 	$L__BB2_10;
	shr.u32 	%r51, %r3, 2;
	xor.b32  	%r52, %r51, %r3;
	st.global.v2.u32 	[%rd3+8], {%r6, %r10};
	shl.b32 	%r53, %r11, 4;
	shl.b32 	%r54, %r52, 1;
	xor.b32  	%r55, %r54, %r53;
	xor.b32  	%r56, %r55, %r52;
	xor.b32  	%r122, %r56, %r11;
	st.global.v2.u32 	[%rd3+16], {%r11, %r122};
	add.s32 	%r57, %r2, 362437;
	st.global.v2.u32 	[%rd3], {%r57, %r7};
	add.s32 	%r58, %r122, %r57;
	cvt.rn.f32.u32 	%f13, %r58;
	fma.rn.f32 	%f14, %f13, 0f2F800000, 0f2F000000;
	mul.f32 	%f1, %f23, %f14;
	mov.f32 	%f22, 0f00000000;
	mov.b32 	%r116, 0;
$L__BB2_2:
	mul.wide.u32 	%rd11, %r116, 8;
	add.s64 	%rd4, %rd1, %rd11;
	ld.global.f32 	%f3, [%rd4];
	add.f32 	%f22, %f22, %f3;
	setp.geu.f32 	%p2, %f1, %f22;
	@%p2 bra 	$L__BB2_4;
	ld.global.u32 	%r123, [%rd4+4];
	sub.f32 	%f23, %f23, %f3;
	mov.u32 	%r118, %r116;
	bra.uni 	$L__BB2_5;
$L__BB2_4:
	add.s32 	%r116, %r116, 1;
	setp.ne.s32 	%p3, %r116, %r36;
	mov.b32 	%r118, -1;
	@%p3 bra 	$L__BB2_2;
$L__BB2_5:
	shr.u32 	%r62, %r7, 2;
	xor.b32  	%r63, %r62, %r7;
	st.global.v2.u32 	[%rd3+8], {%r10, %r11};
	shl.b32 	%r64, %r122, 4;
	shl.b32 	%r65, %r63, 1;
	xor.b32  	%r66, %r65, %r64;
	xor.b32  	%r67, %r66, %r63;
	xor.b32  	%r121, %r67, %r122;
	st.global.v2.u32 	[%rd3+16], {%r122, %r121};
	add.s32 	%r120, %r2, 724874;
	st.global.v2.u32 	[%rd3], {%r120, %r6};
	add.s32 	%r68, %r121, %r120;
	cvt.rn.f32.u32 	%f16, %r68;
	fma.rn.f32 	%f17, %f16, 0f2F800000, 0f2F000000;
	mul.f32 	%f7, %f23, %f17;
	mov.f32 	%f25, 0f00000000;
	mov.b32 	%r119, 0;
$L__BB2_6:
	setp.eq.s32 	%p4, %r119, %r118;
	@%p4 bra 	$L__BB2_9;
	mul.wide.u32 	%rd12, %r119, 8;
	add.s64 	%rd5, %rd1, %rd12;
	ld.global.f32 	%f18, [%rd5];
	add.f32 	%f25, %f25, %f18;
	setp.geu.f32 	%p5, %f7, %f25;
	@%p5 bra 	$L__BB2_9;
	ld.global.u32 	%r124, [%rd5+4];
	bra.uni 	$L__BB2_11;
$L__BB2_9:
	add.s32 	%r119, %r119, 1;
	setp.eq.s32 	%p6, %r119, %r36;
	@%p6 bra 	$L__BB2_11;
	bra.uni 	$L__BB2_6;
$L__BB2_10:
	shr.u32 	%r38, %r3, 2;
	xor.b32  	%r39, %r38, %r3;
	shl.b32 	%r40, %r11, 4;
	shl.b32 	%r41, %r39, 1;
	xor.b32  	%r42, %r41, %r40;
	xor.b32  	%r43, %r42, %r39;
	xor.b32  	%r122, %r43, %r11;
	shr.u32 	%r44, %r7, 2;
	xor.b32  	%r45, %r44, %r7;
	shl.b32 	%r46, %r122, 4;
	shl.b32 	%r47, %r45, 1;
	xor.b32  	%r48, %r47, %r46;
	xor.b32  	%r49, %r48, %r45;
	xor.b32  	%r121, %r49, %r122;
	add.s32 	%r120, %r2, 724874;
$L__BB2_11:
	shr.u32 	%r70, %r6, 2;
	xor.b32  	%r71, %r70, %r6;
	shl.b32 	%r72, %r121, 4;
	shl.b32 	%r73, %r71, 1;
	xor.b32  	%r74, %r73, %r72;
	xor.b32  	%r75, %r74, %r71;
	xor.b32  	%r31, %r75, %r121;
	add.s32 	%r76, %r120, %r31;
	add.s32 	%r77, %r76, 362437;
	shr.u32 	%r78, %r77, 2;
	mul.hi.u32 	%r79, %r78, 613566757;
	mul.lo.s32 	%r80, %r79, 28;
	sub.s32 	%r81, %r77, %r80;
	mov.b32 	%r82, -1;
	shl.b32 	%r83, %r82, %r81;
	sub.s32 	%r84, 32, %r81;
	shr.u32 	%r85, %r82, %r84;
	and.b32  	%r86, %r83, %r123;
	and.b32  	%r87, %r85, %r124;
	add.s32 	%r125, %r87, %r86;
	shr.u32 	%r88, %r10, 2;
	xor.b32  	%r89, %r88, %r10;
	st.global.v2.u32 	[%rd3+8], {%r122, %r121};
	shl.b32 	%r90, %r31, 4;
	shl.b32 	%r91, %r89, 1;
	xor.b32  	%r92, %r91, %r90;
	xor.b32  	%r93, %r92, %r89;
	xor.b32  	%r33, %r93, %r31;
	st.global.v2.u32 	[%rd3+16], {%r31, %r33};
	add.s32 	%r94, %r120, 724874;
	st.global.v2.u32 	[%rd3], {%r94, %r11};
	add.s32 	%r95, %r33, %r94;
	cvt.rn.f32.u32 	%f19, %r95;
	fma.rn.f32 	%f20, %f19, 0f2F800000, 0f2F000000;
	cvt.f64.f32 	%fd1, %f20;
	setp.geu.f64 	%p7, %fd1, 0d3FA999999999999A;
	@%p7 bra 	$L__BB2_13;
	shr.u32 	%r96, %r11, 2;
	xor.b32  	%r97, %r96, %r11;
	st.global.v2.u32 	[%rd3+8], {%r121, %r31};
	shl.b32 	%r98, %r33, 4;
	shl.b32 	%r99, %r97, 1;
	xor.b32  	%r100, %r99, %r98;
	xor.b32  	%r101, %r100, %r97;
	xor.b32  	%r102, %r101, %r33;
	st.global.v2.u32 	[%rd3+16], {%r33, %r102};
	add.s32 	%r103, %r120, 1087311;
	st.global.v2.u32 	[%rd3], {%r103, %r122};
	add.s32 	%r104, %r102, %r103;
	mul.hi.u32 	%r105, %r104, 795364315;
	sub.s32 	%r106, %r104, %r105;
	shr.u32 	%r107, %r106, 1;
	add.s32 	%r108, %r107, %r105;
	shr.u32 	%r109, %r108, 4;
	mul.lo.s32 	%r110, %r109, 27;
	sub.s32 	%r111, %r104, %r110;
	mov.b32 	%r112, 1;
	shl.b32 	%r113, %r112, %r111;
	xor.b32  	%r125, %r113, %r125;
$L__BB2_13:
	mul.wide.u32 	%rd13, %r1, 8;
	add.s64 	%rd14, %rd2, %rd13;
	mov.b32 	%r114, 0;
	st.global.u32 	[%rd14], %r114;
	st.global.u32 	[%rd14+4], %r125;
	setp.ne.s32 	%p8, %r1, 0;
	@%p8 bra 	$L__BB2_15;
	ld.global.f32 	%f21, [%rd1];
	ld.global.u32 	%r115, [%rd1+4];
	st.global.f32 	[%rd2], %f21;
	st.global.u32 	[%rd2+4], %r115;
$L__BB2_15:
	ret;

}
	// .globl	_ZN3cub18CUB_300001_SM_10006detail11EmptyKernelIvEEvv
.visible .entry _ZN3cub18CUB_300001_SM_10006detail11EmptyKernelIvEEvv()
{


	ret;

}


// ===== COMPILED SASS (sm_100) =====

	.target	sm_100

	.elftype	@"ET_EXEC"


//--------------------- .note.nv.tkinfo           --------------------------
	.section	.note.nv.tkinfo,"",@"SHT_NOTE"
	.sectionflags	@"SHF_NOTE_NV_TKINFO"
	.tkinfo
        /*0018*/ 	.word	0x00000002
        /*0030*/ 	.string	""
        /*0030*/ 	.string	"ptxas"
        /*0030*/ 	.string	"Cuda compilation tools, release 13.0, V13.0.88"
        /*0030*/ 	.string	"Build cuda_13.0.r13.0/compiler.36424714_0"
        /*0030*/ 	.string	"-arch sm_100 -m 64 "



//--------------------- .note.nv.cuinfo           --------------------------
	.section	.note.nv.cuinfo,"",@"SHT_NOTE"
	.sectionflags	@"SHF_NOTE_NV_CUINFO"
        /*0018*/ 	.short	0x0002
        /*001a*/ 	.short	0x0064
        /*001c*/ 	.short	0x0082
	.zero		2


//--------------------- .nv.info                  --------------------------
	.section	.nv.info,"",@"SHT_CUDA_INFO"
	.align	4


	//----- nvinfo : EIATTR_REGCOUNT
	.align		4
        /*0000*/ 	.byte	0x04, 0x2f
        /*0002*/ 	.short	(.L_55 - .L_54)
	.align		4
.L_54:
        /*0004*/ 	.word	index@(_Z16createPopulationP10IndividualjP17curandStateXORWOW)
        /*0008*/ 	.word	0x0000001f


	//----- nvinfo : EIATTR_FRAME_SIZE
	.align		4
.L_55:
        /*000c*/ 	.byte	0x04, 0x11
        /*000e*/ 	.short	(.L_57 - .L_56)
	.align		4
.L_56:
        /*0010*/ 	.word	index@(_Z16createPopulationP10IndividualjP17curandStateXORWOW)
        /*0014*/ 	.word	0x00000000


	//----- nvinfo : EIATTR_REGCOUNT
	.align		4
.L_57:
        /*0018*/ 	.byte	0x04, 0x2f
        /*001a*/ 	.short	(.L_59 - .L_58)
	.align		4
.L_58:
        /*001c*/ 	.word	index@(_Z7fitnessP10Individual)
        /*0020*/ 	.word	0x00000010


	//----- nvinfo : EIATTR_FRAME_SIZE
	.align		4
.L_59:
        /*0024*/ 	.byte	0x04, 0x11
        /*0026*/ 	.short	(.L_61 - .L_60)
	.align		4
.L_60:
        /*0028*/ 	.word	index@($__internal_1_$__cuda_sm3x_div_rn_noftz_f32_slowpath)
        /*002c*/ 	.word	0x00000000


	//----- nvinfo : EIATTR_FRAME_SIZE
	.align		4
.L_61:
        /*0030*/ 	.byte	0x04, 0x11
        /*0032*/ 	.short	(.L_63 - .L_62)
	.align		4
.L_62:
        /*0034*/ 	.word	index@($__internal_0_$__cuda_sm20_rcp_rn_f32_slowpath)
        /*0038*/ 	.word	0x00000000


	//----- nvinfo : EIATTR_FRAME_SIZE
	.align		4
.L_63:
        /*003c*/ 	.byte	0x04, 0x11
        /*003e*/ 	.short	(.L_65 - .L_64)
	.align		4
.L_64:
        /*0040*/ 	.word	index@(_Z7fitnessP10Individual)
        /*0044*/ 	.word	0x00000000


	//----- nvinfo : EIATTR_REGCOUNT
	.align		4
.L_65:
        /*0048*/ 	.byte	0x04, 0x2f
        /*004a*/ 	.short	(.L_67 - .L_66)
	.align		4
.L_66:
        /*004c*/ 	.word	index@(_Z9reproduceP10IndividualS0_ifP17curandStateXORWOW)
        /*0050*/ 	.word	0x00000018


	//----- nvinfo : EIATTR_FRAME_SIZE
	.align		4
.L_67:
        /*0054*/ 	.byte	0x04, 0x11
        /*0056*/ 	.short	(.L_69 - .L_68)
	.align		4
.L_68:
        /*0058*/ 	.word	index@(_Z9reproduceP10IndividualS0_ifP17curandStateXORWOW)
        /*005c*/ 	.word	0x00000000


	//----- nvinfo : EIATTR_REGCOUNT
	.align		4
.L_69:
        /*0060*/ 	.byte	0x04, 0x2f
        /*0062*/ 	.short	(.L_71 - .L_70)
	.align		4
.L_70:
        /*0064*/ 	.word	index@(_ZN3cub18CUB_300001_SM_10006detail11EmptyKernelIvEEvv)
        /*0068*/ 	.word	0x00000004


	//----- nvinfo : EIATTR_FRAME_SIZE
	.align		4
.L_71:
        /*006c*/ 	.byte	0x04, 0x11
        /*006e*/ 	.short	(.L_73 - .L_72)
	.align		4
.L_72:
        /*0070*/ 	.word	index@(_ZN3cub18CUB_300001_SM_10006detail11EmptyKernelIvEEvv)
        /*0074*/ 	.word	0x00000000


	//----- nvinfo : EIATTR_MIN_STACK_SIZE
	.align		4
.L_73:
        /*0078*/ 	.byte	0x04, 0x12
        /*007a*/ 	.short	(.L_75 - .L_74)
	.align		4
.L_74:
        /*007c*/ 	.word	index@(_ZN3cub18CUB_300001_SM_10006detail11EmptyKernelIvEEvv)
        /*0080*/ 	.word	0x00000000


	//----- nvinfo : EIATTR_MIN_STACK_SIZE
	.align		4
.L_75:
        /*0084*/ 	.byte	0x04, 0x12
        /*0086*/ 	.short	(.L_77 - .L_76)
	.align		4
.L_76:
        /*0088*/ 	.word	index@(_Z9reproduceP10IndividualS0_ifP17curandStateXORWOW)
        /*008c*/ 	.word	0x00000000


	//----- nvinfo : EIATTR_MIN_STACK_SIZE
	.align		4
.L_77:
        /*0090*/ 	.byte	0x04, 0x12
        /*0092*/ 	.short	(.L_79 - .L_78)
	.align		4
.L_78:
        /*0094*/ 	.word	index@(_Z7fitnessP10Individual)
        /*0098*/ 	.word	0x00000000


	//----- nvinfo : EIATTR_MIN_STACK_SIZE
	.align		4
.L_79:
        /*009c*/ 	.byte	0x04, 0x12
        /*009e*/ 	.short	(.L_81 - .L_80)
	.align		4
.L_80:
        /*00a0*/ 	.word	index@(_Z16createPopulationP10IndividualjP17curandStateXORWOW)
        /*00a4*/ 	.word	0x00000000
.L_81:


//--------------------- .nv.compat                --------------------------
	.section	.nv.compat,"",@"SHT_CUDA_COMPAT_INFO"
	.align	4
        /*0000*/ 	.byte	0x02, 0x09, 0x00, 0x00, 0x02, 0x02, 0x01, 0x00, 0x02, 0x05, 0x05, 0x00, 0x03, 0x07, 0x01, 0x01
        /*0010*/ 	.byte	0x02, 0x03, 0x00, 0x00, 0x02, 0x06, 0x01, 0x00, 0x04, 0x0b, 0x08, 0x00, 0x01, 0x00, 0x00, 0x00
        /*0020*/ 	.byte	0x00, 0x00, 0x00, 0x00


//--------------------- .nv.info._ZN3cub18CUB_300001_SM_10006detail11EmptyKernelIvEEvv --------------------------
	.section	.nv.info._ZN3cub18CUB_300001_SM_10006detail11EmptyKernelIvEEvv,"",@"SHT_CUDA_INFO"
	.sectionflags	@""
	.align	4


	//----- nvinfo : EIATTR_CUDA_API_VERSION
	.align		4
        /*0000*/ 	.byte	0x04, 0x37
        /*0002*/ 	.short	(.L_83 - .L_82)
.L_82:
        /*0004*/ 	.word	0x00000082


	//----- nvinfo : EIATTR_SPARSE_MMA_MASK
	.align		4
.L_83:
        /*0008*/ 	.byte	0x03, 0x50
        /*000a*/ 	.short	0x0000


	//----- nvinfo : EIATTR_MAXREG_COUNT
	.align		4
        /*000c*/ 	.byte	0x03, 0x1b
        /*000e*/ 	.short	0x00ff


	//----- nvinfo : EIATTR_MERCURY_ISA_VERSION
	.align		4
        /*0010*/ 	.byte	0x03, 0x5f
        /*0012*/ 	.short	0x0101


	//----- nvinfo : EIATTR_VRC_CTA_INIT_COUNT
	.align		4
        /*0014*/ 	.byte	0x02, 0x4a
	.zero		1
	.zero		1


	//----- nvinfo : EIATTR_EXIT_INSTR_OFFSETS
	.align		4
        /*0018*/ 	.byte	0x04, 0x1c
        /*001a*/ 	.short	(.L_85 - .L_84)


	//   ....[0]....
.L_84:
        /*001c*/ 	.word	0x00000010


	//----- nvinfo : EIATTR_SW_WAR
	.align		4
.L_85:
        /*0020*/ 	.byte	0x04, 0x36
        /*0022*/ 	.short	(.L_87 - .L_86)
.L_86:
        /*0024*/ 	.word	0x00000008
.L_87:


//--------------------- .nv.info._Z9reproduceP10IndividualS0_ifP17curandStateXORWOW --------------------------
	.section	.nv.info._Z9reproduceP10IndividualS0_ifP17curandStateXORWOW,"",@"SHT_CUDA_INFO"
	.sectionflags	@""
	.align	4


	//----- nvinfo : EIATTR_CUDA_API_VERSION
	.align		4
        /*0000*/ 	.byte	0x04, 0x37
        /*0002*/ 	.short	(.L_89 - .L_88)
.L_88:
        /*0004*/ 	.word	0x00000082


	//----- nvinfo : EIATTR_KPARAM_INFO
	.align		4
.L_89:
        /*0008*/ 	.byte	0x04, 0x17
        /*000a*/ 	.short	(.L_91 - .L_90)
.L_90:
        /*000c*/ 	.word	0x00000000
        /*0010*/ 	.short	0x0004
        /*0012*/ 	.short	0x0018
        /*0014*/ 	.byte	0x00, 0xf5, 0x21, 0x00


	//----- nvinfo : EIATTR_KPARAM_INFO
	.align		4
.L_91:
        /*0018*/ 	.byte	0x04, 0x17
        /*001a*/ 	.short	(.L_93 - .L_92)
.L_92:
        /*001c*/ 	.word	0x00000000
        /*0020*/ 	.short	0x0003
        /*0022*/ 	.short	0x0014
        /*0024*/ 	.byte	0x00, 0xf0, 0x11, 0x00


	//----- nvinfo : EIATTR_KPARAM_INFO
	.align		4
.L_93:
        /*0028*/ 	.byte	0x04, 0x17
        /*002a*/ 	.short	(.L_95 - .L_94)
.L_94:
        /*002c*/ 	.word	0x00000000
        /*0030*/ 	.short	0x0002
        /*0032*/ 	.short	0x0010
        /*0034*/ 	.byte	0x00, 0xf0, 0x11, 0x00


	//----- nvinfo : EIATTR_KPARAM_INFO
	.align		4
.L_95:
        /*0038*/ 	.byte	0x04, 0x17
        /*003a*/ 	.short	(.L_97 - .L_96)
.L_96:
        /*003c*/ 	.word	0x00000000
        /*0040*/ 	.short	0x0001
        /*0042*/ 	.short	0x0008
        /*0044*/ 	.byte	0x00, 0xf5, 0x21, 0x00


	//----- nvinfo : EIATTR_KPARAM_INFO
	.align		4
.L_97:
        /*0048*/ 	.byte	0x04, 0x17
        /*004a*/ 	.short	(.L_99 - .L_98)
.L_98:
        /*004c*/ 	.word	0x00000000
        /*0050*/ 	.short	0x0000
        /*0052*/ 	.short	0x0000
        /*0054*/ 	.byte	0x00, 0xf5, 0x21, 0x00


	//----- nvinfo : EIATTR_SPARSE_MMA_MASK
	.align		4
.L_99:
        /*0058*/ 	.byte	0x03, 0x50
        /*005a*/ 	.short	0x0000


	//----- nvinfo : EIATTR_MAXREG_COUNT
	.align		4
        /*005c*/ 	.byte	0x03, 0x1b
        /*005e*/ 	.short	0x00ff


	//----- nvinfo : EIATTR_MERCURY_ISA_VERSION
	.align		4
        /*0060*/ 	.byte	0x03, 0x5f
        /*0062*/ 	.short	0x0101


	//----- nvinfo : EIATTR_VRC_CTA_INIT_COUNT
	.align		4
        /*0064*/ 	.byte	0x02, 0x4a
	.zero		1
	.zero		1


	//----- nvinfo : EIATTR_EXIT_INSTR_OFFSETS
	.align		4
        /*0068*/ 	.byte	0x04, 0x1c
        /*006a*/ 	.short	(.L_101 - .L_100)


	//   ....[0]....
.L_100:
        /*006c*/ 	.word	0x00000a00


	//   ....[1]....
        /*0070*/ 	.word	0x00000a70


	//----- nvinfo : EIATTR_CBANK_PARAM_SIZE
	.align		4
.L_101:
        /*0074*/ 	.byte	0x03, 0x19
        /*0076*/ 	.short	0x0020


	//----- nvinfo : EIATTR_PARAM_CBANK
	.align		4
        /*0078*/ 	.byte	0x04, 0x0a
        /*007a*/ 	.short	(.L_103 - .L_102)
	.align		4
.L_102:
        /*007c*/ 	.word	index@(.nv.constant0._Z9reproduceP10IndividualS0_ifP17curandStateXORWOW)
        /*0080*/ 	.short	0x0380
        /*0082*/ 	.short	0x0020


	//----- nvinfo : EIATTR_SW_WAR
	.align		4
.L_103:
        /*0084*/ 	.byte	0x04, 0x36
        /*0086*/ 	.short	(.L_105 - .L_104)
.L_104:
        /*0088*/ 	.word	0x00000008
.L_105:


//--------------------- .nv.info._Z7fitnessP10Individual --------------------------
	.section	.nv.info._Z7fitnessP10Individual,"",@"SHT_CUDA_INFO"
	.sectionflags	@""
	.align	4


	//----- nvinfo : EIATTR_CUDA_API_VERSION
	.align		4
        /*0000*/ 	.byte	0x04, 0x37
        /*0002*/ 	.short	(.L_107 - .L_106)
.L_106:
        /*0004*/ 	.word	0x00000082


	//----- nvinfo : EIATTR_KPARAM_INFO
	.align		4
.L_107:
        /*0008*/ 	.byte	0x04, 0x17
        /*000a*/ 	.short	(.L_109 - .L_108)
.L_108:
        /*000c*/ 	.word	0x00000000
        /*0010*/ 	.short	0x0000
        /*0012*/ 	.short	0x0000
        /*0014*/ 	.byte	0x00, 0xf5, 0x21, 0x00


	//----- nvinfo : EIATTR_SPARSE_MMA_MASK
	.align		4
.L_109:
        /*0018*/ 	.byte	0x03, 0x50
        /*001a*/ 	.short	0x0000


	//----- nvinfo : EIATTR_MAXREG_COUNT
	.align		4
        /*001c*/ 	.byte	0x03, 0x1b
        /*001e*/ 	.short	0x00ff


	//----- nvinfo : EIATTR_NUM_BARRIERS
	.align		4
        /*0020*/ 	.byte	0x02, 0x4c
        /*0022*/ 	.byte	0x01
	.zero		1


	//----- nvinfo : EIATTR_MERCURY_ISA_VERSION
	.align		4
        /*0024*/ 	.byte	0x03, 0x5f
        /*0026*/ 	.short	0x0101


	//----- nvinfo : EIATTR_UNUSED_LOAD_BYTE_OFFSET
	.align		4
        /*0028*/ 	.byte	0x04, 0x44
        /*002a*/ 	.short	(.L_111 - .L_110)


	//   ....[0]....
.L_110:
        /*002c*/ 	.word	0x00000270
        /*0030*/ 	.word	0x00000fff


	//----- nvinfo : EIATTR_VRC_CTA_INIT_COUNT
	.align		4
.L_111:
        /*0034*/ 	.byte	0x02, 0x4a
	.zero		1
	.zero		1


	//----- nvinfo : EIATTR_EXIT_INSTR_OFFSETS
	.align		4
        /*0038*/ 	.byte	0x04, 0x1c
        /*003a*/ 	.short	(.L_113 - .L_112)


	//   ....[0]....
.L_112:
        /*003c*/ 	.word	0x00000230


	//   ....[1]....
        /*0040*/ 	.word	0x00000380


	//----- nvinfo : EIATTR_CRS_STACK_SIZE
	.align		4
.L_113:
        /*0044*/ 	.byte	0x04, 0x1e
        /*0046*/ 	.short	(.L_115 - .L_114)
.L_114:
        /*0048*/ 	.word	0x00000000


	//----- nvinfo : EIATTR_CBANK_PARAM_SIZE
	.align		4
.L_115:
        /*004c*/ 	.byte	0x03, 0x19
        /*004e*/ 	.short	0x0008


	//----- nvinfo : EIATTR_PARAM_CBANK
	.align		4
        /*0050*/ 	.byte	0x04, 0x0a
        /*0052*/ 	.short	(.L_117 - .L_116)
	.align		4
.L_116:
        /*0054*/ 	.word	index@(.nv.constant0._Z7fitnessP10Individual)
        /*0058*/ 	.short	0x0380
        /*005a*/ 	.short	0x0008


	//----- nvinfo : EIATTR_SW_WAR
	.align		4
.L_117:
        /*005c*/ 	.byte	0x04, 0x36
        /*005e*/ 	.short	(.L_119 - .L_118)
.L_118:
        /*0060*/ 	.word	0x00000008
.L_119:


//--------------------- .nv.info._Z16createPopulationP10IndividualjP17curandStateXORWOW --------------------------
	.section	.nv.info._Z16createPopulationP10IndividualjP17curandStateXORWOW,"",@"SHT_CUDA_INFO"
	.sectionflags	@""
	.align	4


	//----- nvinfo : EIATTR_CUDA_API_VERSION
	.align		4
        /*0000*/ 	.byte	0x04, 0x37
        /*0002*/ 	.short	(.L_121 - .L_120)
.L_120:
        /*0004*/ 	.word	0x00000082


	//----- nvinfo : EIATTR_KPARAM_INFO
	.align		4
.L_121:
        /*0008*/ 	.byte	0x04, 0x17
        /*000a*/ 	.short	(.L_123 - .L_122)
.L_122:
        /*000c*/ 	.word	0x00000000
        /*0010*/ 	.short	0x0002
        /*0012*/ 	.short	0x0010
        /*0014*/ 	.byte	0x00, 0xf5, 0x21, 0x00


	//----- nvinfo : EIATTR_KPARAM_INFO
	.align		4
.L_123:
        /*0018*/ 	.byte	0x04, 0x17
        /*001a*/ 	.short	(.L_125 - .L_124)
.L_124:
        /*001c*/ 	.word	0x00000000
        /*0020*/ 	.short	0x0001
        /*0022*/ 	.short	0x0008
        /*0024*/ 	.byte	0x00, 0xf0, 0x11, 0x00


	//----- nvinfo : EIATTR_KPARAM_INFO
	.align		4
.L_125:
        /*0028*/ 	.byte	0x04, 0x17
        /*002a*/ 	.short	(.L_127 - .L_126)
.L_126:
        /*002c*/ 	.word	0x00000000
        /*0030*/ 	.short	0x0000
        /*0032*/ 	.short	0x0000
        /*0034*/ 	.byte	0x00, 0xf5, 0x21, 0x00


	//----- nvinfo : EIATTR_SPARSE_MMA_MASK
	.align		4
.L_127:
        /*0038*/ 	.byte	0x03, 0x50
        /*003a*/ 	.short	0x0000


	//----- nvinfo : EIATTR_MAXREG_COUNT
	.align		4
        /*003c*/ 	.byte	0x03, 0x1b
        /*003e*/ 	.short	0x00ff


	//----- nvinfo : EIATTR_MERCURY_ISA_VERSION
	.align		4
        /*0040*/ 	.byte	0x03, 0x5f
        /*0042*/ 	.short	0x0101


	//----- nvinfo : EIATTR_VRC_CTA_INIT_COUNT
	.align		4
        /*0044*/ 	.byte	0x02, 0x4a
	.zero		1
	.zero		1


	//----- nvinfo : EIATTR_EXIT_INSTR_OFFSETS
	.align		4
        /*0048*/ 	.byte	0x04, 0x1c
        /*004a*/ 	.short	(.L_129 - .L_128)


	//   ....[0]....
.L_128:
        /*004c*/ 	.word	0x00001020


	//----- nvinfo : EIATTR_CBANK_PARAM_SIZE
	.align		4
.L_129:
        /*0050*/ 	.byte	0x03, 0x19
        /*0052*/ 	.short	0x0018


	//----- nvinfo : EIATTR_PARAM_CBANK
	.align		4
        /*0054*/ 	.byte	0x04, 0x0a
        /*0056*/ 	.short	(.L_131 - .L_130)
	.align		4
.L_130:
        /*0058*/ 	.word	index@(.nv.constant0._Z16createPopulationP10IndividualjP17curandStateXORWOW)
        /*005c*/ 	.short	0x0380
        /*005e*/ 	.short	0x0018


	//----- nvinfo : EIATTR_SW_WAR
	.align		4
.L_131:
        /*0060*/ 	.byte	0x04, 0x36
        /*0062*/ 	.short	(.L_133 - .L_132)
.L_132:
        /*0064*/ 	.word	0x00000008
.L_133:


//--------------------- .nv.callgraph             --------------------------
	.section	.nv.callgraph,"",@"SHT_CUDA_CALLGRAPH"
	.align	4
	.sectionentsize	8
	.align		4
        /*0000*/ 	.word	0x00000000
	.align		4
        /*0004*/ 	.word	0xffffffff
	.align		4
        /*0008*/ 	.word	0x00000000
	.align		4
        /*000c*/ 	.word	0xfffffffe
	.align		4
        /*0010*/ 	.word	0x00000000
	.align		4
        /*0014*/ 	.word	0xfffffffd
	.align		4
        /*0018*/ 	.word	0x00000000
	.align		4
        /*001c*/ 	.word	0xfffffffc


//--------------------- .nv.constant4             --------------------------
	.section	.nv.constant4,"a",@progbits
	.align	8
	.align		8
.nv.constant4:
        /*0000*/ 	.dword	precalc_xorwow_matrix
	.align		8
        /*0008*/ 	.dword	precalc_xorwow_offset_matrix
	.align		8
        /*0010*/ 	.dword	mrg32k3aM1
	.align		8
        /*0018*/ 	.dword	mrg32k3aM2
	.align		8
        /*0020*/ 	.dword	mrg32k3aM1SubSeq
	.align		8
        /*0028*/ 	.dword	mrg32k3aM2SubSeq
	.align		8
        /*0030*/ 	.dword	mrg32k3aM1Seq
	.align		8
        /*0038*/ 	.dword	mrg32k3aM2Seq
	.align		8
        /*0040*/ 	.dword	_ZN34_INTERNAL_95f8c06a_4_k_cu_d7ef85f44cuda3std3__45__cpo5beginE
	.align		8
        /*0048*/ 	.dword	_ZN34_INTERNAL_95f8c06a_4_k_cu_d7ef85f44cuda3std3__45__cpo3endE
	.align		8
        /*0050*/ 	.dword	_ZN34_INTERNAL_95f8c06a_4_k_cu_d7ef85f44cuda3std3__45__cpo6cbeginE
	.align		8
        /*0058*/ 	.dword	_ZN34_INTERNAL_95f8c06a_4_k_cu_d7ef85f44cuda3std3__45__cpo4cendE
	.align		8
        /*0060*/ 	.dword	_ZN34_INTERNAL_95f8c06a_4_k_cu_d7ef85f44cuda3std3__45__cpo6rbeginE
	.align		8
        /*0068*/ 	.dword	_ZN34_INTERNAL_95f8c06a_4_k_cu_d7ef85f44cuda3std3__45__cpo4rendE
	.align		8
        /*0070*/ 	.dword	_ZN34_INTERNAL_95f8c06a_4_k_cu_d7ef85f44cuda3std3__45__cpo7crbeginE
	.align		8
        /*0078*/ 	.dword	_ZN34_INTERNAL_95f8c06a_4_k_cu_d7ef85f44cuda3std3__45__cpo5crendE
	.align		8
        /*0080*/ 	.dword	_ZN34_INTERNAL_95f8c06a_4_k_cu_d7ef85f44cuda3std3__436_GLOBAL__N__95f8c06a_4_k_cu_d7ef85f46ignoreE
	.align		8
        /*0088*/ 	.dword	_ZN34_INTERNAL_95f8c06a_4_k_cu_d7ef85f44cuda3std3__419piecewise_constructE
	.align		8
        /*0090*/ 	.dword	_ZN34_INTERNAL_95f8c06a_4_k_cu_d7ef85f44cuda3std3__48in_placeE
	.align		8
        /*0098*/ 	.dword	_ZN34_INTERNAL_95f8c06a_4_k_cu_d7ef85f44cuda3std3__420unreachable_sentinelE
	.align		8
        /*00a0*/ 	.dword	_ZN34_INTERNAL_95f8c06a_4_k_cu_d7ef85f44cuda3std3__47nulloptE
	.align		8
        /*00a8*/ 	.dword	_ZN34_INTERNAL_95f8c06a_4_k_cu_d7ef85f44cuda3std3__48unexpectE
	.align		8
        /*00b0*/ 	.dword	_ZN34_INTERNAL_95f8c06a_4_k_cu_d7ef85f44cuda3std6ranges3__45__cpo4swapE
	.align		8
        /*00b8*/ 	.dword	_ZN34_INTERNAL_95f8c06a_4_k_cu_d7ef85f44cuda3std6ranges3__45__cpo9iter_moveE
	.align		8
        /*00c0*/ 	.dword	_ZN34_INTERNAL_95f8c06a_4_k_cu_d7ef85f44cuda3std6ranges3__45__cpo5beginE
	.align		8
        /*00c8*/ 	.dword	_ZN34_INTERNAL_95f8c06a_4_k_cu_d7ef85f44cuda3std6ranges3__45__cpo3endE
	.align		8
        /*00d0*/ 	.dword	_ZN34_INTERNAL_95f8c06a_4_k_cu_d7ef85f44cuda3std6ranges3__45__cpo6cbeginE
	.align		8
        /*00d8*/ 	.dword	_ZN34_INTERNAL_95f8c06a_4_k_cu_d7ef85f44cuda3std6ranges3__45__cpo4cendE
	.align		8
        /*00e0*/ 	.dword	_ZN34_INTERNAL_95f8c06a_4_k_cu_d7ef85f44cuda3std6ranges3__45__cpo7advanceE
	.align		8
        /*00e8*/ 	.dword	_ZN34_INTERNAL_95f8c06a_4_k_cu_d7ef85f44cuda3std6ranges3__45__cpo9iter_swapE
	.align		8
        /*00f0*/ 	.dword	_ZN34_INTERNAL_95f8c06a_4_k_cu_d7ef85f44cuda3std6ranges3__45__cpo4nextE
	.align		8
        /*00f8*/ 	.dword	_ZN34_INTERNAL_95f8c06a_4_k_cu_d7ef85f44cuda3std6ranges3__45__cpo4prevE
	.align		8
        /*0100*/ 	.dword	_ZN34_INTERNAL_95f8c06a_4_k_cu_d7ef85f44cuda3std6ranges3__45__cpo4dataE
	.align		8
        /*0108*/ 	.dword	_ZN34_INTERNAL_95f8c06a_4_k_cu_d7ef85f44cuda3std6ranges3__45__cpo5cdataE
	.align		8
        /*0110*/ 	.dword	_ZN34_INTERNAL_95f8c06a_4_k_cu_d7ef85f44cuda3std6ranges3__45__cpo4sizeE
	.align		8
        /*0118*/ 	.dword	_ZN34_INTERNAL_95f8c06a_4_k_cu_d7ef85f44cuda3std6ranges3__45__cpo5ssizeE
	.align		8
        /*0120*/ 	.dword	_ZN34_INTERNAL_95f8c06a_4_k_cu_d7ef85f44cuda3std6ranges3__45__cpo8distanceE
	.align		8
        /*0128*/ 	.dword	_ZN34_INTERNAL_95f8c06a_4_k_cu_d7ef85f46thrust24THRUST_300001_SM_1000_NS8cuda_cub3parE
	.align		8
        /*0130*/ 	.dword	_ZN34_INTERNAL_95f8c06a_4_k_cu_d7ef85f46thrust24THRUST_300001_SM_1000_NS8cuda_cub10par_nosyncE
	.align		8
        /*0138*/ 	.dword	_ZN34_INTERNAL_95f8c06a_4_k_cu_d7ef85f46thrust24THRUST_300001_SM_1000_NS6system6detail10sequential3seqE
	.align		8
        /*0140*/ 	.dword	_ZN34_INTERNAL_95f8c06a_4_k_cu_d7ef85f46thrust24THRUST_300001_SM_1000_NS6system3cpp3parE
	.align		8
        /*0148*/ 	.dword	_ZN34_INTERNAL_95f8c06a_4_k_cu_d7ef85f46thrust24THRUST_300001_SM_1000_NS12placeholders2_1E
	.align		8
        /*0150*/ 	.dword	_ZN34_INTERNAL_95f8c06a_4_k_cu_d7ef85f46thrust24THRUST_300001_SM_1000_NS12placeholders2_2E
	.align		8
        /*0158*/ 	.dword	_ZN34_INTERNAL_95f8c06a_4_k_cu_d7ef85f46thrust24THRUST_300001_SM_1000_NS12placeholders2_3E
	.align		8
        /*0160*/ 	.dword	_ZN34_INTERNAL_95f8c06a_4_k_cu_d7ef85f46thrust24THRUST_300001_SM_1000_NS12placeholders2_4E
	.align		8
        /*0168*/ 	.dword	_ZN34_INTERNAL_95f8c06a_4_k_cu_d7ef85f46thrust24THRUST_300001_SM_1000_NS12placeholders2_5E
	.align		8
        /*0170*/ 	.dword	_ZN34_INTERNAL_95f8c06a_4_k_cu_d7ef85f46thrust24THRUST_300001_SM_1000_NS12placeholders2_6E
	.align		8
        /*0178*/ 	.dword	_ZN34_INTERNAL_95f8c06a_4_k_cu_d7ef85f46thrust24THRUST_300001_SM_1000_NS12placeholders2_7E
	.align		8
        /*0180*/ 	.dword	_ZN34_INTERNAL_95f8c06a_4_k_cu_d7ef85f46thrust24THRUST_300001_SM_1000_NS12placeholders2_8E
	.align		8
        /*0188*/ 	.dword	_ZN34_INTERNAL_95f8c06a_4_k_cu_d7ef85f46thrust24THRUST_300001_SM_1000_NS12placeholders2_9E
	.align		8
        /*0190*/ 	.dword	_ZN34_INTERNAL_95f8c06a_4_k_cu_d7ef85f46thrust24THRUST_300001_SM_1000_NS12placeholders3_10E
	.align		8
        /*0198*/ 	.dword	_ZN34_INTERNAL_95f8c06a_4_k_cu_d7ef85f46thrust24THRUST_300001_SM_1000_NS3seqE
	.align		8
        /*01a0*/ 	.dword	_ZN34_INTERNAL_95f8c06a_4_k_cu_d7ef85f46thrust24THRUST_300001_SM_1000_NS6deviceE


//--------------------- .nv.constant3             --------------------------
	.section	.nv.constant3,"a",@progbits
	.align	8
.nv.constant3:
	.type		__cr_lgamma_table,@object
	.size		__cr_lgamma_table,(.L_8 - __cr_lgamma_table)
__cr_lgamma_table:
        /*0000*/ 	.byte	0x00, 0x00, 0x00, 0x00, 0x00, 0x00, 0x00, 0x00, 0x00, 0x00, 0x00, 0x00, 0x00, 0x00, 0x00, 0x00
        /*0010*/ 	.byte	0xef, 0x39, 0xfa, 0xfe, 0x42, 0x2e, 0xe6, 0x3f, 0x02, 0x20, 0x2a, 0xfa, 0x0b, 0xab, 0xfc, 0x3f
        /*0020*/ 	.byte	0xf9, 0x2c, 0x92, 0x7c, 0xa7, 0x6c, 0x09, 0x40, 0xc9, 0x79, 0x44, 0x3c, 0x64, 0x26, 0x13, 0x40
        /*0030*/ 	.byte	0xca, 0x01, 0xcf, 0x3a, 0x27, 0x51, 0x1a, 0x40, 0x30, 0xcc, 0x2d, 0xf3, 0xe1, 0x0c, 0x21, 0x40
        /*0040*/ 	.byte	0x0d, 0xb7, 0xfc, 0x82, 0x8e, 0x35, 0x25, 0x40
.L_8:


//--------------------- .text._ZN3cub18CUB_300001_SM_10006detail11EmptyKernelIvEEvv --------------------------
	.section	.text._ZN3cub18CUB_300001_SM_10006detail11EmptyKernelIvEEvv,"ax",@progbits
	.align	128
        .global         _ZN3cub18CUB_300001_SM_10006detail11EmptyKernelIvEEvv
        .type           _ZN3cub18CUB_300001_SM_10006detail11EmptyKernelIvEEvv,@function
        .size           _ZN3cub18CUB_300001_SM_10006detail11EmptyKernelIvEEvv,(.L_x_40 - _ZN3cub18CUB_300001_SM_10006detail11EmptyKernelIvEEvv)
        .other          _ZN3cub18CUB_300001_SM_10006detail11EmptyKernelIvEEvv,@"STO_CUDA_ENTRY STV_DEFAULT"
_ZN3cub18CUB_300001_SM_10006detail11EmptyKernelIvEEvv:
.text._ZN3cub18CUB_300001_SM_10006detail11EmptyKernelIvEEvv:
[----:B------:R-:W-:Y:S01]  /*0000*/  LDC R1, c[0x0][0x37c] ;  /* 0x0000df00ff017b82 */ /* 0x000fe20000000800 */
[----:B------:R-:W-:Y:S05]  /*0010*/  EXIT ;  /* 0x000000000000794d */ /* 0x000fea0003800000 */
.L_x_0:
[----:B------:R-:W-:-:S00]  /*0020*/  BRA `(.L_x_0) ;  /* 0xfffffffc00fc7947 */ /* 0x000fc0000383ffff */
[----:B------:R-:W-:-:S00]  /*0030*/  NOP ;  /* 0x0000000000007918 */ /* 0x000fc00000000000 */
        /* <DEDUP_REMOVED lines=12> */
.L_x_40:


//--------------------- .text._Z9reproduceP10IndividualS0_ifP17curandStateXORWOW --------------------------
	.section	.text._Z9reproduceP10IndividualS0_ifP17curandStateXORWOW,"ax",@progbits
	.align	128
        .global         _Z9reproduceP10IndividualS0_ifP17curandStateXORWOW
        .type           _Z9reproduceP10IndividualS0_ifP17curandStateXORWOW,@function
        .size           _Z9reproduceP10IndividualS0_ifP17curandStateXORWOW,(.L_x_41 - _Z9reproduceP10IndividualS0_ifP17curandStateXORWOW)
        .other          _Z9reproduceP10IndividualS0_ifP17curandStateXORWOW,@"STO_CUDA_ENTRY STV_DEFAULT"
_Z9reproduceP10IndividualS0_ifP17curandStateXORWOW:
.text._Z9reproduceP10IndividualS0_ifP17curandStateXORWOW:
[----:B------:R-:W-:Y:S01]  /*0000*/  LDC R1, c[0x0][0x37c] ;  /* 0x0000df00ff017b82 */ /* 0x000fe20000000800 */
[----:B------:R-:W0:Y:S07]  /*0010*/  S2R R0, SR_CTAID.X ;  /* 0x0000000000007919 */ /* 0x000e2e0000002500 */
[----:B------:R-:W0:Y:S01]  /*0020*/  LDC.64 R4, c[0x0][0x398] ;  /* 0x0000e600ff047b82 */ /* 0x000e220000000a00 */
[----:B------:R-:W1:Y:S01]  /*0030*/  LDCU.64 UR4, c[0x0][0x358] ;  /* 0x00006b00ff0477ac */ /* 0x000e620008000a00 */
[----:B------:R-:W2:Y:S01]  /*0040*/  LDCU UR6, c[0x0][0x390] ;  /* 0x00007200ff0677ac */ /* 0x000ea20008000800 */
[----:B0-----:R-:W-:-:S05]  /*0050*/  IMAD.WIDE.U32 R4, R0, 0x30, R4 ;  /* 0x0000003000047825 */ /* 0x001fca00078e0004 */
[----:B-1----:R0:W5:Y:S04]  /*0060*/  LDG.E.64 R8, desc[UR4][R4.64] ;  /* 0x0000000404087981 */ /* 0x002168000c1e1b00 */
[----:B------:R0:W5:Y:S04]  /*0070*/  LDG.E.64 R10, desc[UR4][R4.64+0x8] ;  /* 0x00000804040a7981 */ /* 0x000168000c1e1b00 */
[----:B------:R0:W5:Y:S01]  /*0080*/  LDG.E.64 R6, desc[UR4][R4.64+0x10] ;  /* 0x0000100404067981 */ /* 0x000162000c1e1b00 */
[----:B--2---:R-:W-:-:S09]  /*0090*/  UISETP.GE.AND UP0, UPT, UR6, 0x1, UPT ;  /* 0x000000010600788c */ /* 0x004fd2000bf06270 */
[----:B0-----:R-:W-:Y:S05]  /*00a0*/  BRA.U !UP0, `(.L_x_1) ;  /* 0x0000000508207547 */ /* 0x001fea000b800000 */
[----:B-----5:R-:W-:Y:S01]  /*00b0*/  SHF.R.U32.HI R2, RZ, 0x2, R9 ;  /* 0x00000002ff027819 */ /* 0x020fe20000011609 */
[----:B------:R-:W-:Y:S01]  /*00c0*/  IMAD.SHL.U32 R3, R7, 0x10, RZ ;  /* 0x0000001007037824 */ /* 0x000fe200078e00ff */
[----:B------:R-:W-:Y:S01]  /*00d0*/  IADD3 R14, PT, PT, R8, 0x587c5, RZ ;  /* 0x000587c5080e7810 */ /* 0x000fe20007ffe0ff */
[----:B------:R-:W-:Y:S01]  /*00e0*/  IMAD.MOV.U32 R20, RZ, RZ, R11 ;  /* 0x000000ffff147224 */ /* 0x000fe200078e000b */
[----:B------:R-:W-:Y:S01]  /*00f0*/  LOP3.LUT R2, R2, R9, RZ, 0x3c, !PT ;  /* 0x0000000902027212 */ /* 0x000fe200078e3cff */
[----:B------:R-:W-:Y:S01]  /*0100*/  IMAD.MOV.U32 R21, RZ, RZ, R6 ;  /* 0x000000ffff157224 */ /* 0x000fe200078e0006 */
[----:B------:R-:W0:Y:S01]  /*0110*/  LDCU UR7, c[0x0][0x394] ;  /* 0x00007280ff0777ac */ /* 0x000e220008000800 */
[----:B------:R-:W-:Y:S01]  /*0120*/  IMAD.MOV.U32 R16, RZ, RZ, 0x2f800000 ;  /* 0x2f800000ff107424 */ /* 0x000fe200078e00ff */
[----:B------:R-:W-:Y:S01]  /*0130*/  CS2R R18, SRZ ;  /* 0x0000000000127805 */ /* 0x000fe2000001ff00 */
[----:B------:R-:W-:Y:S01]  /*0140*/  IMAD.SHL.U32 R9, R2, 0x2, RZ ;  /* 0x0000000202097824 */ /* 0x000fe200078e00ff */
[----:B------:R-:W-:Y:S01]  /*0150*/  STG.E.64 desc[UR4][R4.64+0x8], R20 ;  /* 0x0000081404007986 */ /* 0x000fe2000c101b04 */
[----:B------:R-:W1:Y:S01]  /*0160*/  LDCU UR6, c[0x0][0x394] ;  /* 0x00007280ff0677ac */ /* 0x000e620008000800 */
[----:B------:R-:W-:-:S02]  /*0170*/  IMAD.MOV.U32 R15, RZ, RZ, R10 ;  /* 0x000000ffff0f7224 */ /* 0x000fc400078e000a */
[----:B------:R-:W-:Y:S01]  /*0180*/  LOP3.LUT R12, R2, R9, R3, 0x96, !PT ;  /* 0x00000009020c7212 */ /* 0x000fe200078e9603 */
[----:B------:R-:W-:Y:S01]  /*0190*/  IMAD.MOV.U32 R2, RZ, RZ, R7 ;  /* 0x000000ffff027224 */ /* 0x000fe200078e0007 */
[----:B------:R-:W2:Y:S01]  /*01a0*/  LDCU UR8, c[0x0][0x390] ;  /* 0x00007200ff0877ac */ /* 0x000ea20008000800 */
[----:B------:R0:W-:Y:S01]  /*01b0*/  STG.E.64 desc[UR4][R4.64], R14 ;  /* 0x0000000e04007986 */ /* 0x0001e2000c101b04 */
[----:B------:R-:W-:Y:S02]  /*01c0*/  LOP3.LUT R3, R12, R7, RZ, 0x3c, !PT ;  /* 0x000000070c037212 */ /* 0x000fe400078e3cff */
[----:B------:R-:W3:Y:S03]  /*01d0*/  LDC.64 R12, c[0x0][0x380] ;  /* 0x0000e000ff0c7b82 */ /* 0x000ee60000000a00 */
[----:B------:R4:W-:Y:S01]  /*01e0*/  STG.E.64 desc[UR4][R4.64+0x10], R2 ;  /* 0x0000100204007986 */ /* 0x0009e2000c101b04 */
[----:B------:R-:W-:-:S05]  /*01f0*/  IMAD.IADD R9, R3, 0x1, R14 ;  /* 0x0000000103097824 */ /* 0x000fca00078e020e */
[----:B------:R-:W-:Y:S01]  /*0200*/  I2FP.F32.U32 R9, R9 ;  /* 0x0000000900097245 */ /* 0x000fe20000201000 */
[----:B0-----:R-:W-:-:S04]  /*0210*/  IMAD.U32 R14, RZ, RZ, UR7 ;  /* 0x00000007ff0e7e24 */ /* 0x001fc8000f8e00ff */
[----:B------:R-:W-:-:S04]  /*0220*/  FFMA R9, R9, R16, 1.1641532182693481445e-10 ;  /* 0x2f00000009097423 */ /* 0x000fc80000000010 */
[----:B-12-4-:R-:W-:-:S07]  /*0230*/  FMUL R9, R9, UR6 ;  /* 0x0000000609097c20 */ /* 0x016fce0008400000 */
.L_x_3:
[----:B---3--:R-:W-:-:S05]  /*0240*/  IMAD.WIDE.U32 R16, R19, 0x8, R12 ;  /* 0x0000000813107825 */ /* 0x008fca00078e000c */
[----:B------:R-:W2:Y:S02]  /*0250*/  LDG.E R21, desc[UR4][R16.64] ;  /* 0x0000000410157981 */ /* 0x000ea4000c1e1900 */
[----:B--2---:R-:W-:-:S05]  /*0260*/  FADD R18, R21, R18 ;  /* 0x0000001215127221 */ /* 0x004fca0000000000 */
[----:B------:R-:W-:-:S13]  /*0270*/  FSETP.GEU.AND P0, PT, R9, R18, PT ;  /* 0x000000120900720b */ /* 0x000fda0003f0e000 */
[----:B------:R-:W-:Y:S05]  /*0280*/  @!P0 BRA `(.L_x_2) ;  /* 0x0000000000148947 */ /* 0x000fea0003800000 */
[----:B------:R-:W-:-:S04]  /*0290*/  IADD3 R19, PT, PT, R19, 0x1, RZ ;  /* 0x0000000113137810 */ /* 0x000fc80007ffe0ff */
[----:B------:R-:W-:-:S13]  /*02a0*/  ISETP.NE.AND P0, PT, R19, UR8, PT ;  /* 0x0000000813007c0c */ /* 0x000fda000bf05270 */
[----:B------:R-:W-:Y:S05]  /*02b0*/  @P0 BRA `(.L_x_3) ;  /* 0xfffffffc00e00947 */ /* 0x000fea000383ffff */
[----:B------:R-:W-:Y:S01]  /*02c0*/  IMAD.MOV.U32 R15, RZ, RZ, -0x1 ;  /* 0xffffffffff0f7424 */ /* 0x000fe200078e00ff */
[----:B------:R-:W-:Y:S06]  /*02d0*/  BRA `(.L_x_4) ;  /* 0x0000000000107947 */ /* 0x000fec0003800000 */
.L_x_2:
[----:B------:R0:W5:Y:S01]  /*02e0*/  LDG.E R2, desc[UR4][R16.64+0x4] ;  /* 0x0000040410027981 */ /* 0x000162000c1e1900 */
[----:B------:R-:W1:Y:S01]  /*02f0*/  LDCU UR6, c[0x0][0x394] ;  /* 0x00007280ff0677ac */ /* 0x000e620008000800 */
[----:B------:R-:W-:Y:S02]  /*0300*/  IMAD.MOV.U32 R15, RZ, RZ, R19 ;  /* 0x000000ffff0f7224 */ /* 0x000fe400078e0013 */
[----:B01----:R-:W-:-:S07]  /*0310*/  FADD R14, -R21, UR6 ;  /* 0x00000006150e7e21 */ /* 0x003fce0008000100 */
.L_x_4:
[----:B------:R-:W-:Y:S01]  /*0320*/  SHF.R.U32.HI R9, RZ, 0x2, R10 ;  /* 0x00000002ff097819 */ /* 0x000fe2000001160a */
[----:B------:R0:W-:Y:S01]  /*0330*/  STG.E.64 desc[UR4][R4.64+0x8], R6 ;  /* 0x0000080604007986 */ /* 0x0001e2000c101b04 */
[----:B------:R-:W-:Y:S02]  /*0340*/  IMAD.MOV.U32 R17, RZ, RZ, 0x2f800000 ;  /* 0x2f800000ff117424 */ /* 0x000fe400078e00ff */
[----:B------:R-:W-:Y:S01]  /*0350*/  HFMA2 R18, -RZ, RZ, 0, 0 ;  /* 0x00000000ff127431 */ /* 0x000fe200000001ff */
[----:B------:R-:W-:Y:S01]  /*0360*/  LOP3.LUT R9, R9, R10, RZ, 0x3c, !PT ;  /* 0x0000000a09097212 */ /* 0x000fe200078e3cff */
[----:B------:R-:W-:Y:S01]  /*0370*/  IMAD.SHL.U32 R10, R3, 0x10, RZ ;  /* 0x00000010030a7824 */ /* 0x000fe200078e00ff */
[----:B------:R-:W1:Y:S03]  /*0380*/  LDCU UR6, c[0x0][0x390] ;  /* 0x00007200ff0677ac */ /* 0x000e660008000800 */
[----:B------:R-:W-:-:S05]  /*0390*/  IMAD.SHL.U32 R12, R9, 0x2, RZ ;  /* 0x00000002090c7824 */ /* 0x000fca00078e00ff */
[----:B------:R-:W-:Y:S02]  /*03a0*/  LOP3.LUT R12, R9, R12, R10, 0x96, !PT ;  /* 0x0000000c090c7212 */ /* 0x000fe400078e960a */
[----:B------:R-:W-:Y:S01]  /*03b0*/  IADD3 R10, PT, PT, R8, 0xb0f8a, RZ ;  /* 0x000b0f8a080a7810 */ /* 0x000fe20007ffe0ff */
[----:B------:R-:W-:Y:S01]  /*03c0*/  IMAD.MOV.U32 R8, RZ, RZ, R3 ;  /* 0x000000ffff087224 */ /* 0x000fe200078e0003 */
[----:B------:R-:W-:Y:S02]  /*03d0*/  LOP3.LUT R9, R12, R3, RZ, 0x3c, !PT ;  /* 0x000000030c097212 */ /* 0x000fe400078e3cff */
[----:B------:R-:W2:Y:S01]  /*03e0*/  LDC.64 R12, c[0x0][0x380] ;  /* 0x0000e000ff0c7b82 */ /* 0x000ea20000000a00 */
[----:B------:R0:W-:Y:S02]  /*03f0*/  STG.E.64 desc[UR4][R4.64], R10 ;  /* 0x0000000a04007986 */ /* 0x0001e4000c101b04 */
[----:B------:R-:W-:Y:S02]  /*0400*/  IMAD.IADD R16, R9, 0x1, R10 ;  /* 0x0000000109107824 */ /* 0x000fe400078e020a */
[----:B------:R0:W-:Y:S03]  /*0410*/  STG.E.64 desc[UR4][R4.64+0x10], R8 ;  /* 0x0000100804007986 */ /* 0x0001e6000c101b04 */
[----:B------:R-:W-:-:S05]  /*0420*/  I2FP.F32.U32 R16, R16 ;  /* 0x0000001000107245 */ /* 0x000fca0000201000 */
[----:B------:R-:W-:-:S04]  /*0430*/  FFMA R17, R16, R17, 1.1641532182693481445e-10 ;  /* 0x2f00000010117423 */ /* 0x000fc80000000011 */
[----:B------:R-:W-:Y:S01]  /*0440*/  FMUL R21, R17, R14 ;  /* 0x0000000e11157220 */ /* 0x000fe20000400000 */
[----:B-1----:R-:W-:-:S07]  /*0450*/  IMAD.MOV.U32 R14, RZ, RZ, RZ ;  /* 0x000000ffff0e7224 */ /* 0x002fce00078e00ff */
.L_x_8:
[----:B------:R-:W-:-:S13]  /*0460*/  ISETP.NE.AND P0, PT, R18, R15, PT ;  /* 0x0000000f1200720c */ /* 0x000fda0003f05270 */
[----:B------:R-:W-:Y:S05]  /*0470*/  @!P0 BRA `(.L_x_5) ;  /* 0x0000000000148947 */ /* 0x000fea0003800000 */
[----:B--2---:R-:W-:-:S05]  /*0480*/  IMAD.WIDE.U32 R16, R18, 0x8, R12 ;  /* 0x0000000812107825 */ /* 0x004fca00078e000c */
[----:B------:R-:W2:Y:S02]  /*0490*/  LDG.E R19, desc[UR4][R16.64] ;  /* 0x0000000410137981 */ /* 0x000ea4000c1e1900 */
[----:B--2---:R-:W-:-:S05]  /*04a0*/  FADD R14, R14, R19 ;  /* 0x000000130e0e7221 */ /* 0x004fca0000000000 */
[----:B------:R-:W-:-:S13]  /*04b0*/  FSETP.GEU.AND P0, PT, R21, R14, PT ;  /* 0x0000000e1500720b */ /* 0x000fda0003f0e000 */
[----:B------:R-:W-:Y:S05]  /*04c0*/  @!P0 BRA `(.L_x_6) ;  /* 0x0000000000108947 */ /* 0x000fea0003800000 */
.L_x_5:
[----:B------:R-:W-:-:S05]  /*04d0*/  VIADD R18, R18, 0x1 ;  /* 0x0000000112127836 */ /* 0x000fca0000000000 */
[----:B------:R-:W-:-:S13]  /*04e0*/  ISETP.NE.AND P0, PT, R18, UR6, PT ;  /* 0x0000000612007c0c */ /* 0x000fda000bf05270 */
[----:B------:R-:W-:Y:S05]  /*04f0*/  @!P0 BRA `(.L_x_7) ;  /* 0x0000000000408947 */ /* 0x000fea0003800000 */
[----:B------:R-:W-:Y:S05]  /*0500*/  BRA `(.L_x_8) ;  /* 0xfffffffc00d47947 */ /* 0x000fea000383ffff */
.L_x_6:
[----:B------:R1:W5:Y:S01]  /*0510*/  LDG.E R16, desc[UR4][R16.64+0x4] ;  /* 0x0000040410107981 */ /* 0x000362000c1e1900 */
[----:B------:R-:W-:Y:S05]  /*0520*/  BRA `(.L_x_7) ;  /* 0x0000000000347947 */ /* 0x000fea0003800000 */
.L_x_1:
[----:B-----5:R-:W-:Y:S01]  /*0530*/  SHF.R.U32.HI R2, RZ, 0x2, R9 ;  /* 0x00000002ff027819 */ /* 0x020fe20000011609 */
[----:B------:R-:W-:Y:S01]  /*0540*/  IMAD.SHL.U32 R3, R7, 0x10, RZ ;  /* 0x0000001007037824 */ /* 0x000fe200078e00ff */
[----:B------:R-:W-:Y:S02]  /*0550*/  SHF.R.U32.HI R13, RZ, 0x2, R10 ;  /* 0x00000002ff0d7819 */ /* 0x000fe4000001160a */
[----:B------:R-:W-:Y:S02]  /*0560*/  LOP3.LUT R2, R2, R9, RZ, 0x3c, !PT ;  /* 0x0000000902027212 */ /* 0x000fe400078e3cff */
[----:B------:R-:W-:Y:S01]  /*0570*/  LOP3.LUT R13, R13, R10, RZ, 0x3c, !PT ;  /* 0x0000000a0d0d7212 */ /* 0x000fe200078e3cff */
[----:B------:R-:W-:Y:S02]  /*0580*/  VIADD R10, R8, 0xb0f8a ;  /* 0x000b0f8a080a7836 */ /* 0x000fe40000000000 */
[----:B------:R-:W-:-:S05]  /*0590*/  IMAD.SHL.U32 R9, R2, 0x2, RZ ;  /* 0x0000000202097824 */ /* 0x000fca00078e00ff */
[----:B------:R-:W-:Y:S01]  /*05a0*/  LOP3.LUT R2, R2, R9, R3, 0x96, !PT ;  /* 0x0000000902027212 */ /* 0x000fe200078e9603 */
[----:B------:R-:W-:-:S03]  /*05b0*/  IMAD.SHL.U32 R9, R13, 0x2, RZ ;  /* 0x000000020d097824 */ /* 0x000fc600078e00ff */
[----:B------:R-:W-:-:S04]  /*05c0*/  LOP3.LUT R3, R2, R7, RZ, 0x3c, !PT ;  /* 0x0000000702037212 */ /* 0x000fc800078e3cff */
[----:B------:R-:W-:-:S04]  /*05d0*/  SHF.L.U32 R2, R3, 0x4, RZ ;  /* 0x0000000403027819 */ /* 0x000fc800000006ff */
[----:B------:R-:W-:-:S04]  /*05e0*/  LOP3.LUT R2, R13, R9, R2, 0x96, !PT ;  /* 0x000000090d027212 */ /* 0x000fc800078e9602 */
[----:B------:R-:W-:-:S07]  /*05f0*/  LOP3.LUT R9, R2, R3, RZ, 0x3c, !PT ;  /* 0x0000000302097212 */ /* 0x000fce00078e3cff */
.L_x_7:
[----:B0-----:R-:W-:Y:S01]  /*0600*/  SHF.R.U32.HI R8, RZ, 0x2, R11 ;  /* 0x00000002ff087819 */ /* 0x001fe2000001160b */
[----:B------:R-:W-:Y:S01]  /*0610*/  IMAD.MOV.U32 R18, RZ, RZ, 0x2f800000 ;  /* 0x2f800000ff127424 */ /* 0x000fe200078e00ff */
[----:B--2---:R-:W-:Y:S01]  /*0620*/  SHF.R.U32.HI R13, RZ, 0x2, R6 ;  /* 0x00000002ff0d7819 */ /* 0x004fe20000011606 */
[----:B------:R-:W-:Y:S01]  /*0630*/  UMOV UR6, 0x9999999a ;  /* 0x9999999a00067882 */ /* 0x000fe20000000000 */
[----:B------:R-:W-:Y:S01]  /*0640*/  LOP3.LUT R8, R8, R11, RZ, 0x3c, !PT ;  /* 0x0000000b08087212 */ /* 0x000fe200078e3cff */
[----:B------:R-:W-:Y:S01]  /*0650*/  IMAD.SHL.U32 R11, R9, 0x10, RZ ;  /* 0x00000010090b7824 */ /* 0x000fe200078e00ff */
[----:B------:R-:W-:Y:S01]  /*0660*/  LOP3.LUT R13, R13, R6, RZ, 0x3c, !PT ;  /* 0x000000060d0d7212 */ /* 0x000fe200078e3cff */
[----:B------:R-:W-:Y:S01]  /*0670*/  UMOV UR7, 0x3fa99999 ;  /* 0x3fa9999900077882 */ /* 0x000fe20000000000 */
[----:B------:R-:W-:Y:S01]  /*0680*/  IMAD.MOV.U32 R21, RZ, RZ, -0x1 ;  /* 0xffffffffff157424 */ /* 0x000fe200078e00ff */
[----:B------:R-:W-:Y:S01]  /*0690*/  ISETP.NE.AND P1, PT, R0, RZ, PT ;  /* 0x000000ff0000720c */ /* 0x000fe20003f25270 */
[----:B------:R-:W-:-:S05]  /*06a0*/  IMAD.SHL.U32 R12, R8, 0x2, RZ ;  /* 0x00000002080c7824 */ /* 0x000fca00078e00ff */
[----:B------:R-:W-:Y:S01]  /*06b0*/  LOP3.LUT R12, R8, R12, R11, 0x96, !PT ;  /* 0x0000000c080c7212 */ /* 0x000fe200078e960b */
[----:B------:R-:W-:-:S03]  /*06c0*/  IMAD.SHL.U32 R8, R13, 0x2, RZ ;  /* 0x000000020d087824 */ /* 0x000fc600078e00ff */
[----:B-1----:R-:W-:-:S04]  /*06d0*/  LOP3.LUT R17, R12, R9, RZ, 0x3c, !PT ;  /* 0x000000090c117212 */ /* 0x002fc800078e3cff */
[----:B------:R-:W-:-:S04]  /*06e0*/  SHF.L.U32 R6, R17, 0x4, RZ ;  /* 0x0000000411067819 */ /* 0x000fc800000006ff */
[----:B------:R-:W-:Y:S01]  /*06f0*/  LOP3.LUT R8, R13, R8, R6, 0x96, !PT ;  /* 0x000000080d087212 */ /* 0x000fe200078e9606 */
[----:B------:R-:W-:-:S03]  /*0700*/  VIADD R6, R10, 0xb0f8a ;  /* 0x000b0f8a0a067836 */ /* 0x000fc60000000000 */
[----:B------:R-:W-:Y:S02]  /*0710*/  LOP3.LUT R11, R8, R17, RZ, 0x3c, !PT ;  /* 0x00000011080b7212 */ /* 0x000fe400078e3cff */
[----:B------:R-:W-:-:S03]  /*0720*/  IADD3 R8, PT, PT, R10, 0x587c5, R17 ;  /* 0x000587c50a087810 */ /* 0x000fc60007ffe011 */
[----:B------:R-:W-:Y:S01]  /*0730*/  IMAD.IADD R12, R11, 0x1, R6 ;  /* 0x000000010b0c7824 */ /* 0x000fe200078e0206 */
[----:B------:R-:W-:-:S04]  /*0740*/  SHF.R.U32.HI R14, RZ, 0x2, R8 ;  /* 0x00000002ff0e7819 */ /* 0x000fc80000011608 */
[----:B------:R-:W-:Y:S01]  /*0750*/  I2FP.F32.U32 R15, R12 ;  /* 0x0000000c000f7245 */ /* 0x000fe20000201000 */
[----:B------:R-:W-:Y:S01]  /*0760*/  IMAD.HI.U32 R19, R14, 0x24924925, RZ ;  /* 0x249249250e137827 */ /* 0x000fe200078e00ff */
[----:B------:R-:W0:Y:S03]  /*0770*/  LDC.64 R12, c[0x0][0x388] ;  /* 0x0000e200ff0c7b82 */ /* 0x000e260000000a00 */
[----:B------:R-:W-:Y:S01]  /*0780*/  FFMA R15, R15, R18, 1.1641532182693481445e-10 ;  /* 0x2f0000000f0f7423 */ /* 0x000fe20000000012 */
[----:B------:R-:W-:-:S05]  /*0790*/  IMAD R19, R19, -0x1c, R8 ;  /* 0xffffffe413137824 */ /* 0x000fca00078e0208 */
[----:B------:R-:W1:Y:S01]  /*07a0*/  F2F.F64.F32 R14, R15 ;  /* 0x0000000f000e7310 */ /* 0x000e620000201800 */
[----:B------:R-:W-:Y:S02]  /*07b0*/  IADD3 R8, PT, PT, -R19, 0x20, RZ ;  /* 0x0000002013087810 */ /* 0x000fe40007ffe1ff */
[----:B------:R-:W-:Y:S02]  /*07c0*/  SHF.L.U32 R19, R21, R19, RZ ;  /* 0x0000001315137219 */ /* 0x000fe400000006ff */
[----:B------:R-:W-:Y:S01]  /*07d0*/  SHF.R.U32.HI R21, RZ, R8, R21 ;  /* 0x00000008ff157219 */ /* 0x000fe20000011615 */
[----:B------:R-:W-:Y:S01]  /*07e0*/  IMAD.MOV.U32 R8, RZ, RZ, R3 ;  /* 0x000000ffff087224 */ /* 0x000fe200078e0003 */
[----:B-----5:R-:W-:Y:S02]  /*07f0*/  LOP3.LUT R19, R19, R2, RZ, 0xc0, !PT ;  /* 0x0000000213137212 */ /* 0x020fe400078ec0ff */
[----:B------:R-:W-:-:S04]  /*0800*/  LOP3.LUT R16, R21, R16, RZ, 0xc0, !PT ;  /* 0x0000001015107212 */ /* 0x000fc800078ec0ff */
[----:B------:R-:W-:Y:S01]  /*0810*/  IADD3 R19, PT, PT, R19, R16, RZ ;  /* 0x0000001013137210 */ /* 0x000fe20007ffe0ff */
[----:B-1----:R-:W-:Y:S01]  /*0820*/  DSETP.GEU.AND P0, PT, R14, UR6, PT ;  /* 0x000000060e007e2a */ /* 0x002fe2000bf0e000 */
[----:B0-----:R-:W-:-:S04]  /*0830*/  IMAD.WIDE.U32 R12, R0, 0x8, R12 ;  /* 0x00000008000c7825 */ /* 0x001fc800078e000c */
[----:B------:R-:W-:Y:S02]  /*0840*/  IMAD.MOV.U32 R14, RZ, RZ, R17 ;  /* 0x000000ffff0e7224 */ /* 0x000fe400078e0011 */
[----:B------:R-:W-:-:S07]  /*0850*/  IMAD.MOV.U32 R15, RZ, RZ, R11 ;  /* 0x000000ffff0f7224 */ /* 0x000fce00078e000b */
[----:B------:R-:W-:Y:S05]  /*0860*/  @P0 BRA `(.L_x_9) ;  /* 0x0000000000500947 */ /* 0x000fea0003800000 */
[----:B------:R-:W-:Y:S01]  /*0870*/  SHF.R.U32.HI R0, RZ, 0x2, R7 ;  /* 0x00000002ff007819 */ /* 0x000fe20000011607 */
[----:B------:R-:W-:Y:S01]  /*0880*/  VIADD R6, R10, 0x10974f ;  /* 0x0010974f0a067836 */ /* 0x000fe20000000000 */
[----:B------:R-:W-:Y:S01]  /*0890*/  MOV R8, R9 ;  /* 0x0000000900087202 */ /* 0x000fe20000000f00 */
[----:B------:R-:W-:Y:S01]  /*08a0*/  IMAD.MOV.U32 R9, RZ, RZ, R17 ;  /* 0x000000ffff097224 */ /* 0x000fe200078e0011 */
[----:B------:R-:W-:Y:S01]  /*08b0*/  LOP3.LUT R0, R0, R7, RZ, 0x3c, !PT ;  /* 0x0000000700007212 */ /* 0x000fe200078e3cff */
[----:B------:R-:W-:Y:S02]  /*08c0*/  IMAD.SHL.U32 R7, R11, 0x10, RZ ;  /* 0x000000100b077824 */ /* 0x000fe400078e00ff */
[----:B------:R-:W-:Y:S01]  /*08d0*/  IMAD.MOV.U32 R14, RZ, RZ, R11 ;  /* 0x000000ffff0e7224 */ /* 0x000fe200078e000b */
[----:B------:R-:W-:-:S04]  /*08e0*/  SHF.L.U32 R2, R0, 0x1, RZ ;  /* 0x0000000100027819 */ /* 0x000fc800000006ff */
[----:B------:R-:W-:-:S04]  /*08f0*/  LOP3.LUT R2, R0, R2, R7, 0x96, !PT ;  /* 0x0000000200027212 */ /* 0x000fc800078e9607 */
[----:B------:R-:W-:-:S05]  /*0900*/  LOP3.LUT R15, R2, R11, RZ, 0x3c, !PT ;  /* 0x0000000b020f7212 */ /* 0x000fca00078e3cff */
[----:B------:R-:W-:-:S04]  /*0910*/  IMAD.IADD R0, R15, 0x1, R6 ;  /* 0x000000010f007824 */ /* 0x000fc800078e0206 */
[----:B------:R-:W-:-:S04]  /*0920*/  IMAD.HI.U32 R7, R0, 0x2f684bdb, RZ ;  /* 0x2f684bdb00077827 */ /* 0x000fc800078e00ff */
[----:B------:R-:W-:-:S05]  /*0930*/  IMAD.IADD R2, R0, 0x1, -R7 ;  /* 0x0000000100027824 */ /* 0x000fca00078e0a07 */
[----:B------:R-:W-:-:S04]  /*0940*/  LEA.HI R2, R2, R7, RZ, 0x1f ;  /* 0x0000000702027211 */ /* 0x000fc800078ff8ff */
[----:B------:R-:W-:-:S05]  /*0950*/  SHF.R.U32.HI R7, RZ, 0x4, R2 ;  /* 0x00000004ff077819 */ /* 0x000fca0000011602 */
[----:B------:R-:W-:Y:S02]  /*0960*/  IMAD R7, R7, -0x1b, R0 ;  /* 0xffffffe507077824 */ /* 0x000fe400078e0200 */
[----:B------:R-:W-:-:S05]  /*0970*/  IMAD.MOV.U32 R0, RZ, RZ, 0x1 ;  /* 0x00000001ff007424 */ /* 0x000fca00078e00ff */
[----:B------:R-:W-:Y:S01]  /*0980*/  SHF.L.U32 R0, R0, R7, RZ ;  /* 0x0000000700007219 */ /* 0x000fe200000006ff */
[----:B------:R-:W-:-:S03]  /*0990*/  IMAD.MOV.U32 R7, RZ, RZ, R3 ;  /* 0x000000ffff077224 */ /* 0x000fc600078e0003 */
[----:B------:R-:W-:-:S07]  /*09a0*/  LOP3.LUT R19, R0, R19, RZ, 0x3c, !PT ;  /* 0x0000001300137212 */ /* 0x000fce00078e3cff */
.L_x_9:
[----:B------:R0:W-:Y:S04]  /*09b0*/  STG.E.64 desc[UR4][R4.64+0x8], R8 ;  /* 0x0000080804007986 */ /* 0x0001e8000c101b04 */
[----:B------:R0:W-:Y:S04]  /*09c0*/  STG.E.64 desc[UR4][R4.64+0x10], R14 ;  /* 0x0000100e04007986 */ /* 0x0001e8000c101b04 */
[----:B------:R0:W-:Y:S04]  /*09d0*/  STG.E.64 desc[UR4][R4.64], R6 ;  /* 0x0000000604007986 */ /* 0x0001e8000c101b04 */
[----:B------:R0:W-:Y:S04]  /*09e0*/  STG.E desc[UR4][R12.64+0x4], R19 ;  /* 0x000004130c007986 */ /* 0x0001e8000c101904 */
[----:B------:R0:W-:Y:S01]  /*09f0*/  STG.E desc[UR4][R12.64], RZ ;  /* 0x000000ff0c007986 */ /* 0x0001e2000c101904 */
[----:B------:R-:W-:Y:S05]  /*0a00*/  @P1 EXIT ;  /* 0x000000000000194d */ /* 0x000fea0003800000 */
[----:B------:R-:W0:Y:S02]  /*0a10*/  LDC.64 R2, c[0x0][0x380] ;  /* 0x0000e000ff027b82 */ /* 0x000e240000000a00 */
[----:B0-----:R-:W2:Y:S04]  /*0a20*/  LDG.E R7, desc[UR4][R2.64] ;  /* 0x0000000402077981 */ /* 0x001ea8000c1e1900 */
[----:B------:R-:W3:Y:S02]  /*0a30*/  LDG.E R9, desc[UR4][R2.64+0x4] ;  /* 0x0000040402097981 */ /* 0x000ee4000c1e1900 */
[----:B------:R-:W2:Y:S02]  /*0a40*/  LDC.64 R4, c[0x0][0x388] ;  /* 0x0000e200ff047b82 */ /* 0x000ea40000000a00 */
[----:B--2---:R-:W-:Y:S04]  /*0a50*/  STG.E desc[UR4][R4.64], R7 ;  /* 0x0000000704007986 */ /* 0x004fe8000c101904 */
[----:B---3--:R-:W-:Y:S01]  /*0a60*/  STG.E desc[UR4][R4.64+0x4], R9 ;  /* 0x0000040904007986 */ /* 0x008fe2000c101904 */
[----:B------:R-:W-:Y:S05]  /*0a70*/  EXIT ;  /* 0x000000000000794d */ /* 0x000fea0003800000 */
.L_x_10:
        /* <DEDUP_REMOVED lines=16> */
.L_x_41:


//--------------------- .text._Z7fitnessP10Individual --------------------------
	.section	.text._Z7fitnessP10Individual,"ax",@progbits
	.align	128
        .global         _Z7fitnessP10Individual
        .type           _Z7fitnessP10Individual,@function
        .size           _Z7fitnessP10Individual,(.L_x_39 - _Z7fitnessP10Individual)
        .other          _Z7fitnessP10Individual,@"STO_CUDA_ENTRY STV_DEFAULT"
_Z7fitnessP10Individual:
.text._Z7fitnessP10Individual:
[----:B------:R-:W-:Y:S01]  /*0000*/  LDC R1, c[0x0][0x37c] ;  /* 0x0000df00ff017b82 */ /* 0x000fe20000000800 */
[----:B------:R-:W0:Y:S07]  /*0010*/  S2R R5, SR_CTAID.X ;  /* 0x0000000000057919 */ /* 0x000e2e0000002500 */
[----:B------:R-:W0:Y:S01]  /*0020*/  LDC.64 R2, c[0x0][0x380] ;  /* 0x0000e000ff027b82 */ /* 0x000e220000000a00 */
[----:B------:R-:W1:Y:S01]  /*0030*/  LDCU.64 UR6, c[0x0][0x358] ;  /* 0x00006b00ff0677ac */ /* 0x000e620008000a00 */
[----:B0-----:R-:W-:-:S05]  /*0040*/  IMAD.WIDE.U32 R2, R5, 0x8, R2 ;  /* 0x0000000805027825 */ /* 0x001fca00078e0002 */
[----:B-1----:R-:W2:Y:S01]  /*0050*/  LDG.E R0, desc[UR6][R2.64+0x4] ;  /* 0x0000040602007981 */ /* 0x002ea2000c1e1900 */
[----:B------:R-:W-:Y:S01]  /*0060*/  IMAD.MOV.U32 R6, RZ, RZ, 0x3ff ;  /* 0x000003ffff067424 */ /* 0x000fe200078e00ff */
[----:B------:R-:W0:Y:S01]  /*0070*/  S2UR UR5, SR_CgaCtaId ;  /* 0x00000000000579c3 */ /* 0x000e220000008800 */
[----:B------:R-:W-:Y:S01]  /*0080*/  UMOV UR4, 0x400 ;  /* 0x0000040000047882 */ /* 0x000fe20000000000 */
[----:B------:R-:W1:Y:S01]  /*0090*/  S2R R4, SR_TID.X ;  /* 0x0000000000047919 */ /* 0x000e620000002100 */
[----:B------:R-:W-:Y:S01]  /*00a0*/  BSSY.RECONVERGENT B1, `(.L_x_11) ;  /* 0x0000015000017945 */ /* 0x000fe20003800200 */
[----:B0-----:R-:W-:Y:S01]  /*00b0*/  ULEA UR4, UR5, UR4, 0x18 ;  /* 0x0000000405047291 */ /* 0x001fe2000f8ec0ff */
[----:B-1----:R-:W-:-:S05]  /*00c0*/  IMAD R5, R4, 0x9, RZ ;  /* 0x0000000904057824 */ /* 0x002fca00078e02ff */
[----:B------:R-:W-:Y:S01]  /*00d0*/  SHF.L.U32 R7, R6, R5, RZ ;  /* 0x0000000506077219 */ /* 0x000fe200000006ff */
[----:B------:R-:W-:-:S03]  /*00e0*/  IMAD.MOV.U32 R6, RZ, RZ, 0x3c23d70a ;  /* 0x3c23d70aff067424 */ /* 0x000fc600078e00ff */
[----:B--2---:R-:W-:-:S04]  /*00f0*/  LOP3.LUT R0, R0, R7, RZ, 0xc0, !PT ;  /* 0x0000000700007212 */ /* 0x004fc800078ec0ff */
[----:B------:R-:W-:Y:S01]  /*0100*/  SHF.R.U32.HI R0, RZ, R5, R0 ;  /* 0x00000005ff007219 */ /* 0x000fe20000011600 */
[----:B------:R-:W-:-:S03]  /*0110*/  IMAD.MOV.U32 R5, RZ, RZ, 0x42c80000 ;  /* 0x42c80000ff057424 */ /* 0x000fc600078e00ff */
[----:B------:R-:W-:Y:S01]  /*0120*/  I2FP.F32.U32 R0, R0 ;  /* 0x0000000000007245 */ /* 0x000fe20000201000 */
[----:B------:R-:W-:-:S04]  /*0130*/  FFMA R5, R6, -R5, 1 ;  /* 0x3f80000006057423 */ /* 0x000fc80000000805 */
[----:B------:R-:W-:Y:S01]  /*0140*/  FADD R0, R0, -512 ;  /* 0xc400000000007421 */ /* 0x000fe20000000000 */
[----:B------:R-:W-:Y:S01]  /*0150*/  FFMA R7, R5, R6, 0.0099999997764825820923 ;  /* 0x3c23d70a05077423 */ /* 0x000fe20000000006 */
[----:B------:R-:W-:Y:S02]  /*0160*/  LEA R5, R4, UR4, 0x2 ;  /* 0x0000000404057c11 */ /* 0x000fe4000f8e10ff */
[----:B------:R-:W0:Y:S01]  /*0170*/  FCHK P0, R0, 100 ;  /* 0x42c8000000007902 */ /* 0x000e220000000000 */
[----:B------:R-:W-:-:S04]  /*0180*/  FFMA R6, R0, R7, RZ ;  /* 0x0000000700067223 */ /* 0x000fc800000000ff */
[----:B------:R-:W-:-:S04]  /*0190*/  FFMA R8, R6, -100, R0 ;  /* 0xc2c8000006087823 */ /* 0x000fc80000000000 */
[----:B------:R-:W-:Y:S01]  /*01a0*/  FFMA R6, R7, R8, R6 ;  /* 0x0000000807067223 */ /* 0x000fe20000000006 */
[----:B0-----:R-:W-:Y:S06]  /*01b0*/  @!P0 BRA `(.L_x_12) ;  /* 0x00000000000c8947 */ /* 0x001fec0003800000 */
[----:B------:R-:W-:-:S07]  /*01c0*/  MOV R6, 0x1e0 ;  /* 0x000001e000067802 */ /* 0x000fce0000000f00 */
[----:B------:R-:W-:Y:S05]  /*01d0*/  CALL.REL.NOINC `($__internal_1_$__cuda_sm3x_div_rn_noftz_f32_slowpath) ;  /* 0x00000004003c7944 */ /* 0x000fea0003c00000 */
[----:B------:R-:W-:-:S07]  /*01e0*/  IMAD.MOV.U32 R6, RZ, RZ, R0 ;  /* 0x000000ffff067224 */ /* 0x000fce00078e0000 */
.L_x_12:
[----:B------:R-:W-:Y:S05]  /*01f0*/  BSYNC.RECONVERGENT B1 ;  /* 0x0000000000017941 */ /* 0x000fea0003800200 */
.L_x_11:
[----:B------:R0:W-:Y:S01]  /*0200*/  STS [R5], R6 ;  /* 0x0000000605007388 */ /* 0x0001e20000000800 */
[----:B------:R-:W-:Y:S01]  /*0210*/  BAR.SYNC.DEFER_BLOCKING 0x0 ;  /* 0x0000000000007b1d */ /* 0x000fe20000010000 */
[----:B------:R-:W-:-:S13]  /*0220*/  ISETP.NE.AND P0, PT, R4, RZ, PT ;  /* 0x000000ff0400720c */ /* 0x000fda0003f05270 */
[----:B0-----:R-:W-:Y:S05]  /*0230*/  @P0 EXIT ;  /* 0x000000000000094d */ /* 0x001fea0003800000 */
[----:B------:R-:W0:Y:S01]  /*0240*/  S2UR UR5, SR_CgaCtaId ;  /* 0x00000000000579c3 */ /* 0x000e220000008800 */
[----:B------:R-:W-:Y:S02]  /*0250*/  UMOV UR4, 0x400 ;  /* 0x0000040000047882 */ /* 0x000fe40000000000 */
[----:B0-----:R-:W-:-:S09]  /*0260*/  ULEA UR4, UR5, UR4, 0x18 ;  /* 0x0000000405047291 */ /* 0x001fd2000f8ec0ff */
[----:B------:R-:W0:Y:S02]  /*0270*/  LDS.128 R4, [UR4] ;  /* 0x00000004ff047984 */ /* 0x000e240008000c00 */
[----:B0-----:R-:W-:-:S04]  /*0280*/  FFMA R4, R4, R4, 1 ;  /* 0x3f80000004047423 */ /* 0x001fc80000000004 */
[----:B------:R-:W-:-:S04]  /*0290*/  FFMA R5, R5, R5, R4 ;  /* 0x0000000505057223 */ /* 0x000fc80000000004 */
[----:B------:R-:W-:-:S04]  /*02a0*/  FFMA R0, R6, R6, R5 ;  /* 0x0000000606007223 */ /* 0x000fc80000000005 */
[----:B------:R-:W-:-:S05]  /*02b0*/  VIADD R4, R0, 0x1800000 ;  /* 0x0180000000047836 */ /* 0x000fca0000000000 */
[----:B------:R-:W-:-:S04]  /*02c0*/  LOP3.LUT R4, R4, 0x7f800000, RZ, 0xc0, !PT ;  /* 0x7f80000004047812 */ /* 0x000fc800078ec0ff */
[----:B------:R-:W-:-:S13]  /*02d0*/  ISETP.GT.U32.AND P0, PT, R4, 0x1ffffff, PT ;  /* 0x01ffffff0400780c */ /* 0x000fda0003f04070 */
[----:B------:R-:W-:Y:S05]  /*02e0*/  @P0 BRA `(.L_x_13) ;  /* 0x0000000000100947 */ /* 0x000fea0003800000 */
[----:B------:R-:W-:-:S07]  /*02f0*/  MOV R4, 0x310 ;  /* 0x0000031000047802 */ /* 0x000fce0000000f00 */
[----:B------:R-:W-:Y:S05]  /*0300*/  CALL.REL.NOINC `($__internal_0_$__cuda_sm20_rcp_rn_f32_slowpath) ;  /* 0x0000000000207944 */ /* 0x000fea0003c00000 */
[----:B------:R-:W-:Y:S01]  /*0310*/  IMAD.MOV.U32 R5, RZ, RZ, R0 ;  /* 0x000000ffff057224 */ /* 0x000fe200078e0000 */
[----:B------:R-:W-:Y:S06]  /*0320*/  BRA `(.L_x_14) ;  /* 0x0000000000107947 */ /* 0x000fec0003800000 */
.L_x_13:
[----:B------:R-:W0:Y:S02]  /*0330*/  MUFU.RCP R5, R0 ;  /* 0x0000000000057308 */ /* 0x000e240000001000 */
[----:B0-----:R-:W-:-:S04]  /*0340*/  FFMA R4, R0, R5, -1 ;  /* 0xbf80000000047423 */ /* 0x001fc80000000005 */
[----:B------:R-:W-:-:S04]  /*0350*/  FADD.FTZ R4, -R4, -RZ ;  /* 0x800000ff04047221 */ /* 0x000fc80000010100 */
[----:B------:R-:W-:-:S07]  /*0360*/  FFMA R5, R5, R4, R5 ;  /* 0x0000000405057223 */ /* 0x000fce0000000005 */
.L_x_14:
[----:B------:R-:W-:Y:S01]  /*0370*/  STG.E desc[UR6][R2.64], R5 ;  /* 0x0000000502007986 */ /* 0x000fe2000c101906 */
[----:B------:R-:W-:Y:S05]  /*0380*/  EXIT ;  /* 0x000000000000794d */ /* 0x000fea0003800000 */
        .weak           $__internal_0_$__cuda_sm20_rcp_rn_f32_slowpath
        .type           $__internal_0_$__cuda_sm20_rcp_rn_f32_slowpath,@function
        .size           $__internal_0_$__cuda_sm20_rcp_rn_f32_slowpath,($__internal_1_$__cuda_sm3x_div_rn_noftz_f32_slowpath - $__internal_0_$__cuda_sm20_rcp_rn_f32_slowpath)
$__internal_0_$__cuda_sm20_rcp_rn_f32_slowpath:
[----:B------:R-:W-:-:S05]  /*0390*/  IMAD.SHL.U32 R5, R0, 0x2, RZ ;  /* 0x0000000200057824 */ /* 0x000fca00078e00ff */
[----:B------:R-:W-:-:S04]  /*03a0*/  SHF.R.U32.HI R5, RZ, 0x18, R5 ;  /* 0x00000018ff057819 */ /* 0x000fc80000011605 */
[----:B------:R-:W-:-:S13]  /*03b0*/  ISETP.NE.U32.AND P0, PT, R5, RZ, PT ;  /* 0x000000ff0500720c */ /* 0x000fda0003f05070 */
[----:B------:R-:W-:Y:S05]  /*03c0*/  @P0 BRA `(.L_x_15) ;  /* 0x00000000002c0947 */ /* 0x000fea0003800000 */
[----:B------:R-:W-:-:S05]  /*03d0*/  IMAD.SHL.U32 R5, R0, 0x2, RZ ;  /* 0x0000000200057824 */ /* 0x000fca00078e00ff */
[----:B------:R-:W-:-:S13]  /*03e0*/  ISETP.NE.AND P0, PT, R5, RZ, PT ;  /* 0x000000ff0500720c */ /* 0x000fda0003f05270 */
[----:B------:R2:W3:Y:S01]  /*03f0*/  @!P0 MUFU.RCP R5, R0 ;  /* 0x0000000000058308 */ /* 0x0004e20000001000 */
[----:B------:R-:W-:Y:S05]  /*0400*/  @!P0 BRA `(.L_x_16) ;  /* 0x0000000000a48947 */ /* 0x000fea0003800000 */
[----:B------:R-:W-:-:S04]  /*0410*/  FFMA R6, R0, 1.84467440737095516160e+19, RZ ;  /* 0x5f80000000067823 */ /* 0x000fc800000000ff */
[----:B---3--:R-:W2:Y:S02]  /*0420*/  MUFU.RCP R5, R6 ;  /* 0x0000000600057308 */ /* 0x008ea40000001000 */
[----:B--2---:R-:W-:-:S04]  /*0430*/  FFMA R0, R6, R5, -1 ;  /* 0xbf80000006007423 */ /* 0x004fc80000000005 */
[----:B------:R-:W-:-:S04]  /*0440*/  FADD.FTZ R0, -R0, -RZ ;  /* 0x800000ff00007221 */ /* 0x000fc80000010100 */
[----:B------:R-:W-:-:S04]  /*0450*/  FFMA R0, R5, R0, R5 ;  /* 0x0000000005007223 */ /* 0x000fc80000000005 */
[----:B------:R-:W-:Y:S01]  /*0460*/  FFMA R5, R0, 1.84467440737095516160e+19, RZ ;  /* 0x5f80000000057823 */ /* 0x000fe200000000ff */
[----:B------:R-:W-:Y:S06]  /*0470*/  BRA `(.L_x_16) ;  /* 0x0000000000887947 */ /* 0x000fec0003800000 */
.L_x_15:
[----:B------:R-:W-:-:S05]  /*0480*/  VIADD R6, R5, 0xffffff03 ;  /* 0xffffff0305067836 */ /* 0x000fca0000000000 */
[----:B------:R-:W-:-:S13]  /*0490*/  ISETP.GT.U32.AND P0, PT, R6, 0x1, PT ;  /* 0x000000010600780c */ /* 0x000fda0003f04070 */
[----:B------:R-:W-:Y:S05]  /*04a0*/  @P0 BRA `(.L_x_17) ;  /* 0x0000000000780947 */ /* 0x000fea0003800000 */
[----:B------:R-:W-:Y:S01]  /*04b0*/  LOP3.LUT R7, R0, 0x7fffff, RZ, 0xc0, !PT ;  /* 0x007fffff00077812 */ /* 0x000fe200078ec0ff */
[----:B------:R-:W-:-:S03]  /*04c0*/  IMAD.MOV.U32 R11, RZ, RZ, 0x3 ;  /* 0x00000003ff0b7424 */ /* 0x000fc600078e00ff */
[----:B------:R-:W-:Y:S02]  /*04d0*/  LOP3.LUT R7, R7, 0x3f800000, RZ, 0xfc, !PT ;  /* 0x3f80000007077812 */ /* 0x000fe400078efcff */
[----:B------:R-:W-:Y:S02]  /*04e0*/  SHF.L.U32 R12, R11, R6, RZ ;  /* 0x000000060b0c7219 */ /* 0x000fe400000006ff */
[----:B------:R-:W0:Y:S02]  /*04f0*/  MUFU.RCP R8, R7 ;  /* 0x0000000700087308 */ /* 0x000e240000001000 */
[----:B0-----:R-:W-:-:S04]  /*0500*/  FFMA R9, R7, R8, -1 ;  /* 0xbf80000007097423 */ /* 0x001fc80000000008 */
[----:B------:R-:W-:-:S04]  /*0510*/  FADD.FTZ R9, -R9, -RZ ;  /* 0x800000ff09097221 */ /* 0x000fc80000010100 */
[CCC-:B------:R-:W-:Y:S01]  /*0520*/  FFMA.RM R10, R8.reuse, R9.reuse, R8.reuse ;  /* 0x00000009080a7223 */ /* 0x1c0fe20000004008 */
[----:B------:R-:W-:-:S04]  /*0530*/  FFMA.RP R9, R8, R9, R8 ;  /* 0x0000000908097223 */ /* 0x000fc80000008008 */
[C---:B------:R-:W-:Y:S02]  /*0540*/  LOP3.LUT R8, R10.reuse, 0x7fffff, RZ, 0xc0, !PT ;  /* 0x007fffff0a087812 */ /* 0x040fe400078ec0ff */
[----:B------:R-:W-:Y:S02]  /*0550*/  FSETP.NEU.FTZ.AND P0, PT, R10, R9, PT ;  /* 0x000000090a00720b */ /* 0x000fe40003f1d000 */
[----:B------:R-:W-:Y:S02]  /*0560*/  LOP3.LUT R9, R8, 0x800000, RZ, 0xfc, !PT ;  /* 0x0080000008097812 */ /* 0x000fe400078efcff */
[----:B------:R-:W-:Y:S02]  /*0570*/  SEL R8, RZ, 0xffffffff, !P0 ;  /* 0xffffffffff087807 */ /* 0x000fe40004000000 */
[----:B------:R-:W-:-:S03]  /*0580*/  LOP3.LUT R7, R12, R9, RZ, 0xc0, !PT ;  /* 0x000000090c077212 */ /* 0x000fc600078ec0ff */
[----:B------:R-:W-:Y:S01]  /*0590*/  IMAD.MOV R8, RZ, RZ, -R8 ;  /* 0x000000ffff087224 */ /* 0x000fe200078e0a08 */
[----:B------:R-:W-:-:S04]  /*05a0*/  SHF.R.U32.HI R7, RZ, R6, R7 ;  /* 0x00000006ff077219 */ /* 0x000fc80000011607 */
[----:B------:R-:W-:Y:S02]  /*05b0*/  LOP3.LUT P1, RZ, R8, R6, R9, 0xf8, !PT ;  /* 0x0000000608ff7212 */ /* 0x000fe4000782f809 */
[C---:B------:R-:W-:Y:S02]  /*05c0*/  LOP3.LUT P0, RZ, R7.reuse, 0x1, RZ, 0xc0, !PT ;  /* 0x0000000107ff7812 */ /* 0x040fe4000780c0ff */
[----:B------:R-:W-:-:S04]  /*05d0*/  LOP3.LUT P2, RZ, R7, 0x2, RZ, 0xc0, !PT ;  /* 0x0000000207ff7812 */ /* 0x000fc8000784c0ff */
[----:B------:R-:W-:Y:S02]  /*05e0*/  PLOP3.LUT P0, PT, P0, P1, P2, 0xe0, 0x0 ;  /* 0x000000000000781c */ /* 0x000fe40000703c20 */
[----:B------:R-:W-:Y:S02]  /*05f0*/  LOP3.LUT P1, RZ, R0, 0x7fffff, RZ, 0xc0, !PT ;  /* 0x007fffff00ff7812 */ /* 0x000fe4000782c0ff */
[----:B------:R-:W-:-:S05]  /*0600*/  SEL R6, RZ, 0x1, !P0 ;  /* 0x00000001ff067807 */ /* 0x000fca0004000000 */
[----:B------:R-:W-:-:S05]  /*0610*/  IMAD.MOV R6, RZ, RZ, -R6 ;  /* 0x000000ffff067224 */ /* 0x000fca00078e0a06 */
[----:B------:R-:W-:Y:S01]  /*0620*/  ISETP.GE.AND P0, PT, R6, RZ, PT ;  /* 0x000000ff0600720c */ /* 0x000fe20003f06270 */
[----:B------:R-:W-:-:S05]  /*0630*/  VIADD R6, R5, 0xffffff04 ;  /* 0xffffff0405067836 */ /* 0x000fca0000000000 */
[----:B------:R-:W-:-:S07]  /*0640*/  SHF.R.U32.HI R5, RZ, R6, R9 ;  /* 0x00000006ff057219 */ /* 0x000fce0000011609 */
[----:B------:R-:W-:-:S04]  /*0650*/  @!P0 VIADD R5, R5, 0x1 ;  /* 0x0000000105058836 */ /* 0x000fc80000000000 */
[----:B------:R-:W-:-:S05]  /*0660*/  @!P1 IMAD.SHL.U32 R5, R5, 0x2, RZ ;  /* 0x0000000205059824 */ /* 0x000fca00078e00ff */
[----:B------:R-:W-:Y:S01]  /*0670*/  LOP3.LUT R5, R5, 0x80000000, R0, 0xf8, !PT ;  /* 0x8000000005057812 */ /* 0x000fe200078ef800 */
[----:B------:R-:W-:Y:S06]  /*0680*/  BRA `(.L_x_16) ;  /* 0x0000000000047947 */ /* 0x000fec0003800000 */
.L_x_17:
[----:B------:R0:W1:Y:S02]  /*0690*/  MUFU.RCP R5, R0 ;  /* 0x0000000000057308 */ /* 0x0000640000001000 */
.L_x_16:
[----:B0123--:R-:W-:Y:S02]  /*06a0*/  IMAD.MOV.U32 R0, RZ, RZ, R5 ;  /* 0x000000ffff007224 */ /* 0x00ffe400078e0005 */
[----:B------:R-:W-:-:S04]  /*06b0*/  IMAD.MOV.U32 R5, RZ, RZ, 0x0 ;  /* 0x00000000ff057424 */ /* 0x000fc800078e00ff */
[----:B------:R-:W-:Y:S05]  /*06c0*/  RET.REL.NODEC R4 `(_Z7fitnessP10Individual) ;  /* 0xfffffff8044c7950 */ /* 0x000fea0003c3ffff */
        .weak           $__internal_1_$__cuda_sm3x_div_rn_noftz_f32_slowpath
        .type           $__internal_1_$__cuda_sm3x_div_rn_noftz_f32_slowpath,@function
        .size           $__internal_1_$__cuda_sm3x_div_rn_noftz_f32_slowpath,(.L_x_39 - $__internal_1_$__cuda_sm3x_div_rn_noftz_f32_slowpath)
$__internal_1_$__cuda_sm3x_div_rn_noftz_f32_slowpath:
[--C-:B------:R-:W-:Y:S01]  /*06d0*/  SHF.R.U32.HI R7, RZ, 0x17, R0.reuse ;  /* 0x00000017ff077819 */ /* 0x100fe20000011600 */
[----:B------:R-:W-:Y:S04]  /*06e0*/  BSSY.RECONVERGENT B0, `(.L_x_18) ;  /* 0x000005c000007945 */ /* 0x000fe80003800200 */
[----:B------:R-:W-:Y:S01]  /*06f0*/  BSSY.RELIABLE B2, `(.L_x_19) ;  /* 0x000001a000027945 */ /* 0x000fe20003800100 */
[----:B------:R-:W-:Y:S01]  /*0700*/  IMAD.MOV.U32 R8, RZ, RZ, R0 ;  /* 0x000000ffff087224 */ /* 0x000fe200078e0000 */
[----:B------:R-:W-:-:S05]  /*0710*/  LOP3.LUT R7, R7, 0xff, RZ, 0xc0, !PT ;  /* 0x000000ff07077812 */ /* 0x000fca00078ec0ff */
[----:B------:R-:W-:-:S05]  /*0720*/  VIADD R10, R7, 0xffffffff ;  /* 0xffffffff070a7836 */ /* 0x000fca0000000000 */
[----:B------:R-:W-:-:S13]  /*0730*/  ISETP.GT.U32.OR P0, PT, R10, 0xfd, !PT ;  /* 0x000000fd0a00780c */ /* 0x000fda0007f04470 */
[----:B------:R-:W-:Y:S01]  /*0740*/  @!P0 IMAD.MOV.U32 R9, RZ, RZ, RZ ;  /* 0x000000ffff098224 */ /* 0x000fe200078e00ff */
[----:B------:R-:W-:Y:S06]  /*0750*/  @!P0 BRA `(.L_x_20) ;  /* 0x00000000004c8947 */ /* 0x000fec0003800000 */
[----:B------:R-:W-:-:S13]  /*0760*/  FSETP.GTU.FTZ.AND P0, PT, |R0|, +INF , PT ;  /* 0x7f8000000000780b */ /* 0x000fda0003f1c200 */
[----:B------:R-:W-:Y:S05]  /*0770*/  @P0 BREAK.RELIABLE B2 ;  /* 0x0000000000020942 */ /* 0x000fea0003800100 */
[----:B------:R-:W-:Y:S05]  /*0780*/  @P0 BRA `(.L_x_21) ;  /* 0x0000000400400947 */ /* 0x000fea0003800000 */
[----:B------:R-:W-:-:S05]  /*0790*/  IMAD.MOV.U32 R9, RZ, RZ, 0x42c80000 ;  /* 0x42c80000ff097424 */ /* 0x000fca00078e00ff */
[----:B------:R-:W-:-:S13]  /*07a0*/  LOP3.LUT P0, RZ, R9, 0x7fffffff, R8, 0xc8, !PT ;  /* 0x7fffffff09ff7812 */ /* 0x000fda000780c808 */
[----:B------:R-:W-:Y:S05]  /*07b0*/  @!P0 BREAK.RELIABLE B2 ;  /* 0x0000000000028942 */ /* 0x000fea0003800100 */
[----:B------:R-:W-:Y:S05]  /*07c0*/  @!P0 BRA `(.L_x_22) ;  /* 0x0000000400288947 */ /* 0x000fea0003800000 */
[----:B------:R-:W-:-:S13]  /*07d0*/  LOP3.LUT P0, RZ, R8, 0x7fffffff, RZ, 0xc0, !PT ;  /* 0x7fffffff08ff7812 */ /* 0x000fda000780c0ff */
[----:B------:R-:W-:Y:S05]  /*07e0*/  @!P0 BREAK.RELIABLE B2 ;  /* 0x0000000000028942 */ /* 0x000fea0003800100 */
[----:B------:R-:W-:Y:S05]  /*07f0*/  @!P0 BRA `(.L_x_23) ;  /* 0x0000000400148947 */ /* 0x000fea0003800000 */
[----:B------:R-:W-:Y:S02]  /*0800*/  FSETP.NEU.FTZ.AND P0, PT, |R0|, +INF , PT ;  /* 0x7f8000000000780b */ /* 0x000fe40003f1d200 */
[----:B------:R-:W-:-:S04]  /*0810*/  LOP3.LUT P1, RZ, R9, 0x7fffffff, RZ, 0xc0, !PT ;  /* 0x7fffffff09ff7812 */ /* 0x000fc8000782c0ff */
[----:B------:R-:W-:-:S13]  /*0820*/  PLOP3.LUT P0, PT, P0, P1, PT, 0x2f, 0xf2 ;  /* 0x0000000000f2781c */ /* 0x000fda0000702577 */
[----:B------:R-:W-:Y:S05]  /*0830*/  @P0 BREAK.RELIABLE B2 ;  /* 0x0000000000020942 */ /* 0x000fea0003800100 */
[----:B------:R-:W-:Y:S05]  /*0840*/  @P0 BRA `(.L_x_24) ;  /* 0x0000000000f40947 */ /* 0x000fea0003800000 */
[----:B------:R-:W-:-:S13]  /*0850*/  ISETP.GE.AND P0, PT, R10, RZ, PT ;  /* 0x000000ff0a00720c */ /* 0x000fda0003f06270 */
[----:B------:R-:W-:Y:S02]  /*0860*/  @P0 IMAD.MOV.U32 R9, RZ, RZ, RZ ;  /* 0x000000ffff090224 */ /* 0x000fe400078e00ff */
[----:B------:R-:W-:Y:S01]  /*0870*/  @!P0 FFMA R8, R0, 1.84467440737095516160e+19, RZ ;  /* 0x5f80000000088823 */ /* 0x000fe200000000ff */
[----:B------:R-:W-:-:S07]  /*0880*/  @!P0 IMAD.MOV.U32 R9, RZ, RZ, -0x40 ;  /* 0xffffffc0ff098424 */ /* 0x000fce00078e00ff */
.L_x_20:
[----:B------:R-:W-:Y:S05]  /*0890*/  BSYNC.RELIABLE B2 ;  /* 0x0000000000027941 */ /* 0x000fea0003800100 */
.L_x_19:
[----:B------:R-:W-:Y:S01]  /*08a0*/  UMOV UR4, 0x42c80000 ;  /* 0x42c8000000047882 */ /* 0x000fe20000000000 */
[----:B------:R-:W-:Y:S01]  /*08b0*/  VIADD R7, R7, 0xffffff81 ;  /* 0xffffff8107077836 */ /* 0x000fe20000000000 */
[----:B------:R-:W-:Y:S01]  /*08c0*/  UIADD3 UR4, UPT, UPT, UR4, -0x3000000, URZ ;  /* 0xfd00000004047890 */ /* 0x000fe2000fffe0ff */
[----:B------:R-:W-:Y:S02]  /*08d0*/  BSSY.RECONVERGENT B2, `(.L_x_25) ;  /* 0x0000033000027945 */ /* 0x000fe40003800200 */
[----:B------:R-:W-:Y:S01]  /*08e0*/  IMAD R0, R7, -0x800000, R8 ;  /* 0xff80000007007824 */ /* 0x000fe200078e0208 */
[----:B------:R-:W-:Y:S02]  /*08f0*/  IADD3 R9, PT, PT, R9, -0x6, R7 ;  /* 0xfffffffa09097810 */ /* 0x000fe40007ffe007 */
[----:B------:R-:W-:-:S03]  /*0900*/  FADD.FTZ R11, -RZ, -UR4 ;  /* 0x80000004ff0b7e21 */ /* 0x000fc60008010100 */
[----:B------:R-:W0:Y:S02]  /*0910*/  MUFU.RCP R10, UR4 ;  /* 0x00000004000a7d08 */ /* 0x000e240008001000 */
[----:B0-----:R-:W-:-:S04]  /*0920*/  FFMA R13, R10, R11, 1 ;  /* 0x3f8000000a0d7423 */ /* 0x001fc8000000000b */
[----:B------:R-:W-:-:S04]  /*0930*/  FFMA R13, R10, R13, R10 ;  /* 0x0000000d0a0d7223 */ /* 0x000fc8000000000a */
[----:B------:R-:W-:-:S04]  /*0940*/  FFMA R8, R0, R13, RZ ;  /* 0x0000000d00087223 */ /* 0x000fc800000000ff */
[----:B------:R-:W-:-:S04]  /*0950*/  FFMA R10, R11, R8, R0 ;  /* 0x000000080b0a7223 */ /* 0x000fc80000000000 */
[----:B------:R-:W-:-:S04]  /*0960*/  FFMA R10, R13, R10, R8 ;  /* 0x0000000a0d0a7223 */ /* 0x000fc80000000008 */
[----:B------:R-:W-:-:S04]  /*0970*/  FFMA R11, R11, R10, R0 ;  /* 0x0000000a0b0b7223 */ /* 0x000fc80000000000 */
[----:B------:R-:W-:-:S05]  /*0980*/  FFMA R0, R13, R11, R10 ;  /* 0x0000000b0d007223 */ /* 0x000fca000000000a */
[----:B------:R-:W-:-:S04]  /*0990*/  SHF.R.U32.HI R8, RZ, 0x17, R0 ;  /* 0x00000017ff087819 */ /* 0x000fc80000011600 */
[----:B------:R-:W-:-:S05]  /*09a0*/  LOP3.LUT R8, R8, 0xff, RZ, 0xc0, !PT ;  /* 0x000000ff08087812 */ /* 0x000fca00078ec0ff */
[----:B------:R-:W-:-:S04]  /*09b0*/  IMAD.IADD R12, R8, 0x1, R9 ;  /* 0x00000001080c7824 */ /* 0x000fc800078e0209 */
[----:B------:R-:W-:-:S05]  /*09c0*/  VIADD R7, R12, 0xffffffff ;  /* 0xffffffff0c077836 */ /* 0x000fca0000000000 */
[----:B------:R-:W-:-:S13]  /*09d0*/  ISETP.GE.U32.AND P0, PT, R7, 0xfe, PT ;  /* 0x000000fe0700780c */ /* 0x000fda0003f06070 */
[----:B------:R-:W-:Y:S05]  /*09e0*/  @!P0 BRA `(.L_x_26) ;  /* 0x0000000000808947 */ /* 0x000fea0003800000 */
[----:B------:R-:W-:-:S13]  /*09f0*/  ISETP.GT.AND P0, PT, R12, 0xfe, PT ;  /* 0x000000fe0c00780c */ /* 0x000fda0003f04270 */
[----:B------:R-:W-:Y:S05]  /*0a00*/  @P0 BRA `(.L_x_27) ;  /* 0x00000000006c0947 */ /* 0x000fea0003800000 */
[----:B------:R-:W-:-:S13]  /*0a10*/  ISETP.GE.AND P0, PT, R12, 0x1, PT ;  /* 0x000000010c00780c */ /* 0x000fda0003f06270 */
[----:B------:R-:W-:Y:S05]  /*0a20*/  @P0 BRA `(.L_x_28) ;  /* 0x0000000000740947 */ /* 0x000fea0003800000 */
[----:B------:R-:W-:Y:S02]  /*0a30*/  ISETP.GE.AND P0, PT, R12, -0x18, PT ;  /* 0xffffffe80c00780c */ /* 0x000fe40003f06270 */
[----:B------:R-:W-:-:S11]  /*0a40*/  LOP3.LUT R0, R0, 0x80000000, RZ, 0xc0, !PT ;  /* 0x8000000000007812 */ /* 0x000fd600078ec0ff */
[----:B------:R-:W-:Y:S05]  /*0a50*/  @!P0 BRA `(.L_x_28) ;  /* 0x0000000000688947 */ /* 0x000fea0003800000 */
[CCC-:B------:R-:W-:Y:S01]  /*0a60*/  FFMA.RZ R7, R13.reuse, R11.reuse, R10.reuse ;  /* 0x0000000b0d077223 */ /* 0x1c0fe2000000c00a */
[-CC-:B------:R-:W-:Y:S01]  /*0a70*/  FFMA.RM R8, R13, R11.reuse, R10.reuse ;  /* 0x0000000b0d087223 */ /* 0x180fe2000000400a */
[C---:B------:R-:W-:Y:S02]  /*0a80*/  ISETP.NE.AND P2, PT, R12.reuse, RZ, PT ;  /* 0x000000ff0c00720c */ /* 0x040fe40003f45270 */
[C---:B------:R-:W-:Y:S02]  /*0a90*/  ISETP.NE.AND P1, PT, R12.reuse, RZ, PT ;  /* 0x000000ff0c00720c */ /* 0x040fe40003f25270 */
[----:B------:R-:W-:Y:S01]  /*0aa0*/  LOP3.LUT R9, R7, 0x7fffff, RZ, 0xc0, !PT ;  /* 0x007fffff07097812 */ /* 0x000fe200078ec0ff */
[----:B------:R-:W-:Y:S01]  /*0ab0*/  FFMA.RP R7, R13, R11, R10 ;  /* 0x0000000b0d077223 */ /* 0x000fe2000000800a */
[----:B------:R-:W-:Y:S02]  /*0ac0*/  VIADD R10, R12, 0x20 ;  /* 0x000000200c0a7836 */ /* 0x000fe40000000000 */
[----:B------:R-:W-:Y:S01]  /*0ad0*/  LOP3.LUT R9, R9, 0x800000, RZ, 0xfc, !PT ;  /* 0x0080000009097812 */ /* 0x000fe200078efcff */
[----:B------:R-:W-:Y:S01]  /*0ae0*/  IMAD.MOV R11, RZ, RZ, -R12 ;  /* 0x000000ffff0b7224 */ /* 0x000fe200078e0a0c */
[----:B------:R-:W-:-:S02]  /*0af0*/  FSETP.NEU.FTZ.AND P0, PT, R7, R8, PT ;  /* 0x000000080700720b */ /* 0x000fc40003f1d000 */
[----:B------:R-:W-:Y:S02]  /*0b00*/  SHF.L.U32 R10, R9, R10, RZ ;  /* 0x0000000a090a7219 */ /* 0x000fe400000006ff */
[----:B------:R-:W-:Y:S02]  /*0b10*/  SEL R8, R11, RZ, P2 ;  /* 0x000000ff0b087207 */ /* 0x000fe40001000000 */
[----:B------:R-:W-:Y:S02]  /*0b20*/  ISETP.NE.AND P1, PT, R10, RZ, P1 ;  /* 0x000000ff0a00720c */ /* 0x000fe40000f25270 */
[----:B------:R-:W-:Y:S02]  /*0b30*/  SHF.R.U32.HI R8, RZ, R8, R9 ;  /* 0x00000008ff087219 */ /* 0x000fe40000011609 */
[----:B------:R-:W-:Y:S02]  /*0b40*/  PLOP3.LUT P0, PT, P0, P1, PT, 0xf8, 0x8f ;  /* 0x00000000008f781c */ /* 0x000fe40000703f70 */
[----:B------:R-:W-:-:S02]  /*0b50*/  SHF.R.U32.HI R10, RZ, 0x1, R8 ;  /* 0x00000001ff0a7819 */ /* 0x000fc40000011608 */
[----:B------:R-:W-:-:S04]  /*0b60*/  SEL R7, RZ, 0x1, !P0 ;  /* 0x00000001ff077807 */ /* 0x000fc80004000000 */
[----:B------:R-:W-:-:S04]  /*0b70*/  LOP3.LUT R7, R7, 0x1, R10, 0xf8, !PT ;  /* 0x0000000107077812 */ /* 0x000fc800078ef80a */
[----:B------:R-:W-:-:S05]  /*0b80*/  LOP3.LUT R7, R7, R8, RZ, 0xc0, !PT ;  /* 0x0000000807077212 */ /* 0x000fca00078ec0ff */
[----:B------:R-:W-:-:S05]  /*0b90*/  IMAD.IADD R7, R10, 0x1, R7 ;  /* 0x000000010a077824 */ /* 0x000fca00078e0207 */
[----:B------:R-:W-:Y:S01]  /*0ba0*/  LOP3.LUT R0, R7, R0, RZ, 0xfc, !PT ;  /* 0x0000000007007212 */ /* 0x000fe200078efcff */
[----:B------:R-:W-:Y:S06]  /*0bb0*/  BRA `(.L_x_28) ;  /* 0x0000000000107947 */ /* 0x000fec0003800000 */
.L_x_27:
[----:B------:R-:W-:-:S04]  /*0bc0*/  LOP3.LUT R0, R0, 0x80000000, RZ, 0xc0, !PT ;  /* 0x8000000000007812 */ /* 0x000fc800078ec0ff */
[----:B------:R-:W-:Y:S01]  /*0bd0*/  LOP3.LUT R0, R0, 0x7f800000, RZ, 0xfc, !PT ;  /* 0x7f80000000007812 */ /* 0x000fe200078efcff */
[----:B------:R-:W-:Y:S06]  /*0be0*/  BRA `(.L_x_28) ;  /* 0x0000000000047947 */ /* 0x000fec0003800000 */
.L_x_26:
[----:B------:R-:W-:-:S07]  /*0bf0*/  IMAD R0, R9, 0x800000, R0 ;  /* 0x0080000009007824 */ /* 0x000fce00078e0200 */
.L_x_28:
[----:B------:R-:W-:Y:S05]  /*0c00*/  BSYNC.RECONVERGENT B2 ;  /* 0x0000000000027941 */ /* 0x000fea0003800200 */
.L_x_25:
[----:B------:R-:W-:Y:S05]  /*0c10*/  BRA `(.L_x_29) ;  /* 0x0000000000207947 */ /* 0x000fea0003800000 */
.L_x_24:
[----:B------:R-:W-:-:S04]  /*0c20*/  LOP3.LUT R0, R9, 0x80000000, R8, 0x48, !PT ;  /* 0x8000000009007812 */ /* 0x000fc800078e4808 */
[----:B------:R-:W-:Y:S01]  /*0c30*/  LOP3.LUT R0, R0, 0x7f800000, RZ, 0xfc, !PT ;  /* 0x7f80000000007812 */ /* 0x000fe200078efcff */
[----:B------:R-:W-:Y:S06]  /*0c40*/  BRA `(.L_x_29) ;  /* 0x0000000000147947 */ /* 0x000fec0003800000 */
.L_x_23:
[----:B------:R-:W-:Y:S01]  /*0c50*/  LOP3.LUT R0, R9, 0x80000000, R8, 0x48, !PT ;  /* 0x8000000009007812 */ /* 0x000fe200078e4808 */
[----:B------:R-:W-:Y:S06]  /*0c60*/  BRA `(.L_x_29) ;  /* 0x00000000000c7947 */ /* 0x000fec0003800000 */
.L_x_22:
[----:B------:R-:W0:Y:S01]  /*0c70*/  MUFU.RSQ R0, -QNAN ;  /* 0xffc0000000007908 */ /* 0x000e220000001400 */
[----:B------:R-:W-:Y:S05]  /*0c80*/  BRA `(.L_x_29) ;  /* 0x0000000000047947 */ /* 0x000fea0003800000 */
.L_x_21:
[----:B------:R-:W-:-:S07]  /*0c90*/  FADD.FTZ R0, R0, 100 ;  /* 0x42c8000000007421 */ /* 0x000fce0000010000 */
.L_x_29:
[----:B------:R-:W-:Y:S05]  /*0ca0*/  BSYNC.RECONVERGENT B0 ;  /* 0x0000000000007941 */ /* 0x000fea0003800200 */
.L_x_18:
[----:B------:R-:W-:-:S04]  /*0cb0*/  IMAD.MOV.U32 R7, RZ, RZ, 0x0 ;  /* 0x00000000ff077424 */ /* 0x000fc800078e00ff */
[----:B0-----:R-:W-:Y:S05]  /*0cc0*/  RET.REL.NODEC R6 `(_Z7fitnessP10Individual) ;  /* 0xfffffff006cc7950 */ /* 0x001fea0003c3ffff */
.L_x_30:
        /* <DEDUP_REMOVED lines=11> */
.L_x_39:


//--------------------- .text._Z16createPopulationP10IndividualjP17curandStateXORWOW --------------------------
	.section	.text._Z16createPopulationP10IndividualjP17curandStateXORWOW,"ax",@progbits
	.align	128
        .global         _Z16createPopulationP10IndividualjP17curandStateXORWOW
        .type           _Z16createPopulationP10IndividualjP17curandStateXORWOW,@function
        .size           _Z16createPopulationP10IndividualjP17curandStateXORWOW,(.L_x_43 - _Z16createPopulationP10IndividualjP17curandStateXORWOW)
        .other          _Z16createPopulationP10IndividualjP17curandStateXORWOW,@"STO_CUDA_ENTRY STV_DEFAULT"
_Z16createPopulationP10IndividualjP17curandStateXORWOW:
.text._Z16createPopulationP10IndividualjP17curandStateXORWOW:
[----:B------:R-:W-:Y:S01]  /*0000*/  LDC R1, c[0x0][0x37c] ;  /* 0x0000df00ff017b82 */ /* 0x000fe20000000800 */
[----:B------:R-:W0:Y:S07]  /*0010*/  S2R R0, SR_CTAID.X ;  /* 0x0000000000007919 */ /* 0x000e2e0000002500 */
[----:B------:R-:W1:Y:S01]  /*0020*/  LDC R4, c[0x0][0x388] ;  /* 0x0000e200ff047b82 */ /* 0x000e620000000800 */
[----:B------:R-:W2:Y:S01]  /*0030*/  LDCU.64 UR6, c[0x0][0x358] ;  /* 0x00006b00ff0677ac */ /* 0x000ea20008000a00 */
[----:B------:R-:W-:-:S02]  /*0040*/  IMAD.MOV.U32 R9, RZ, RZ, -0x75bd8fc ;  /* 0xf8a42704ff097424 */ /* 0x000fc400078e00ff */
[----:B------:R-:W-:-:S04]  /*0050*/  IMAD.MOV.U32 R10, RZ, RZ, -0x23270784 ;  /* 0xdcd8f87cff0a7424 */ /* 0x000fc800078e00ff */
[----:B------:R-:W3:Y:S01]  /*0060*/  LDC.64 R2, c[0x0][0x390] ;  /* 0x0000e400ff027b82 */ /* 0x000ee20000000a00 */
[----:B-1----:R-:W-:-:S05]  /*0070*/  LOP3.LUT R4, R4, 0xaad26b49, RZ, 0x3c, !PT ;  /* 0xaad26b4904047812 */ /* 0x002fca00078e3cff */
[----:B------:R-:W-:Y:S01]  /*0080*/  IMAD R4, R4, 0x4182bed5, RZ ;  /* 0x4182bed504047824 */ /* 0x000fe200078e02ff */
[C---:B0-----:R-:W-:Y:S01]  /*0090*/  ISETP.NE.AND P0, PT, R0.reuse, RZ, PT ;  /* 0x000000ff0000720c */ /* 0x041fe20003f05270 */
[----:B---3--:R-:W-:-:S03]  /*00a0*/  IMAD.WIDE.U32 R2, R0, 0x30, R2 ;  /* 0x0000003000027825 */ /* 0x008fc600078e0002 */
[C---:B------:R-:W-:Y:S01]  /*00b0*/  LOP3.LUT R8, R4.reuse, 0x159a55e5, RZ, 0x3c, !PT ;  /* 0x159a55e504087812 */ /* 0x040fe200078e3cff */
[C---:B------:R-:W-:Y:S02]  /*00c0*/  VIADD R6, R4.reuse, 0xd9f6dc18 ;  /* 0xd9f6dc1804067836 */ /* 0x040fe40000000000 */
[C---:B------:R-:W-:Y:S02]  /*00d0*/  VIADD R7, R4.reuse, 0x75bcd15 ;  /* 0x075bcd1504077836 */ /* 0x040fe40000000000 */
[----:B--2---:R0:W-:Y:S01]  /*00e0*/  STG.E.64 desc[UR6][R2.64+0x8], R8 ;  /* 0x0000080802007986 */ /* 0x0041e2000c101b06 */
[----:B------:R-:W-:-:S03]  /*00f0*/  VIADD R11, R4, 0x583f19 ;  /* 0x00583f19040b7836 */ /* 0x000fc60000000000 */
[----:B------:R0:W-:Y:S04]  /*0100*/  STG.E.64 desc[UR6][R2.64], R6 ;  /* 0x0000000602007986 */ /* 0x0001e8000c101b06 */
[----:B------:R0:W-:Y:S01]  /*0110*/  STG.E.64 desc[UR6][R2.64+0x10], R10 ;  /* 0x0000100a02007986 */ /* 0x0001e2000c101b06 */
[----:B------:R-:W-:Y:S05]  /*0120*/  @!P0 BRA `(.L_x_31) ;  /* 0x0000000c004c8947 */ /* 0x000fea0003800000 */
[----:B0-----:R-:W-:Y:S02]  /*0130*/  IMAD.MOV.U32 R10, RZ, RZ, RZ ;  /* 0x000000ffff0a7224 */ /* 0x001fe400078e00ff */
[----:B------:R-:W-:Y:S02]  /*0140*/  IMAD.MOV.U32 R11, RZ, RZ, R0 ;  /* 0x000000ffff0b7224 */ /* 0x000fe400078e0000 */
[----:B------:R-:W-:-:S07]  /*0150*/  IMAD.MOV.U32 R12, RZ, RZ, RZ ;  /* 0x000000ffff0c7224 */ /* 0x000fce00078e00ff */
.L_x_36:
[----:B------:R-:W-:-:S04]  /*0160*/  LOP3.LUT R2, R11, 0x3, RZ, 0xc0, !PT ;  /* 0x000000030b027812 */ /* 0x000fc800078ec0ff */
[----:B------:R-:W-:-:S04]  /*0170*/  ISETP.NE.U32.AND P0, PT, R2, RZ, PT ;  /* 0x000000ff0200720c */ /* 0x000fc80003f05070 */
[----:B------:R-:W-:-:S13]  /*0180*/  ISETP.NE.AND.EX P0, PT, RZ, RZ, PT, P0 ;  /* 0x000000ffff00720c */ /* 0x000fda0003f05300 */
[----:B0-----:R-:W-:Y:S05]  /*0190*/  @!P0 BRA `(.L_x_32) ;  /* 0x0000000c00188947 */ /* 0x001fea0003800000 */
[----:B------:R-:W0:Y:S01]  /*01a0*/  LDC.64 R2, c[0x4][RZ] ;  /* 0x01000000ff027b82 */ /* 0x000e220000000a00 */
[----:B------:R-:W-:Y:S01]  /*01b0*/  UMOV UR4, URZ ;  /* 0x000000ff00047c82 */ /* 0x000fe20008000000 */
[----:B0-----:R-:W-:-:S07]  /*01c0*/  IMAD.WIDE.U32 R2, R10, 0xc80, R2 ;  /* 0x00000c800a027825 */ /* 0x001fce00078e0002 */
.L_x_35:
[----:B0-----:R-:W-:Y:S01]  /*01d0*/  IMAD.MOV.U32 R13, RZ, RZ, RZ ;  /* 0x000000ffff0d7224 */ /* 0x001fe200078e00ff */
[----:B------:R-:W-:Y:S01]  /*01e0*/  CS2R R4, SRZ ;  /* 0x0000000000047805 */ /* 0x000fe2000001ff00 */
[----:B------:R-:W-:Y:S01]  /*01f0*/  IMAD.MOV.U32 R14, RZ, RZ, RZ ;  /* 0x000000ffff0e7224 */ /* 0x000fe200078e00ff */
[----:B------:R-:W-:-:S07]  /*0200*/  CS2R R6, SRZ ;  /* 0x0000000000067805 */ /* 0x000fce000001ff00 */
.L_x_34:
[----:B------:R-:W0:Y:S02]  /*0210*/  LDC.64 R8, c[0x0][0x390] ;  /* 0x0000e400ff087b82 */ /* 0x000e240000000a00 */
[----:B0-----:R-:W-:-:S04]  /*0220*/  IMAD.WIDE.U32 R8, R0, 0x30, R8 ;  /* 0x0000003000087825 */ /* 0x001fc800078e0008 */
[----:B------:R-:W-:-:S05]  /*0230*/  IMAD.WIDE.U32 R8, R14, 0x4, R8 ;  /* 0x000000040e087825 */ /* 0x000fca00078e0008 */
[----:B------:R0:W5:Y:S01]  /*0240*/  LDG.E R15, desc[UR6][R8.64+0x4] ;  /* 0x00000406080f7981 */ /* 0x000162000c1e1900 */
[----:B------:R-:W-:-:S07]  /*0250*/  IMAD.MOV.U32 R16, RZ, RZ, RZ ;  /* 0x000000ffff107224 */ /* 0x000fce00078e00ff */
.L_x_33:
[----:B-----5:R-:W-:Y:S01]  /*0260*/  SHF.R.U32.HI R23, RZ, R16, R15 ;  /* 0x00000010ff177219 */ /* 0x020fe2000001160f */
[----:B0-----:R-:W-:-:S03]  /*0270*/  IMAD.SHL.U32 R9, R14, 0x20, RZ ;  /* 0x000000200e097824 */ /* 0x001fc600078e00ff */
[----:B------:R-:W-:Y:S01]  /*0280*/  LOP3.LUT R17, R23, 0x1, RZ, 0xc0, !PT ;  /* 0x0000000117117812 */ /* 0x000fe200078ec0ff */
[----:B------:R-:W-:-:S03]  /*0290*/  IMAD.IADD R8, R9, 0x1, R16 ;  /* 0x0000000109087824 */ /* 0x000fc600078e0210 */
[----:B------:R-:W-:Y:S01]  /*02a0*/  ISETP.NE.U32.AND P0, PT, R17, 0x1, PT ;  /* 0x000000011100780c */ /* 0x000fe20003f05070 */
[----:B------:R-:W-:-:S03]  /*02b0*/  IMAD R9, R8, 0x5, RZ ;  /* 0x0000000508097824 */ /* 0x000fc600078e02ff */
[----:B------:R-:W-:Y:S01]  /*02c0*/  R2P PR, R23, 0x7e ;  /* 0x0000007e17007804 */ /* 0x000fe20000000000 */
[----:B------:R-:W-:-:S08]  /*02d0*/  IMAD.WIDE.U32 R8, R9, 0x4, R2 ;  /* 0x0000000409087825 */ /* 0x000fd000078e0002 */
[----:B------:R-:W2:Y:S04]  /*02e0*/  @!P0 LDG.E R18, desc[UR6][R8.64] ;  /* 0x0000000608128981 */ /* 0x000ea8000c1e1900 */
[----:B------:R-:W3:Y:S04]  /*02f0*/  @P1 LDG.E R20, desc[UR6][R8.64+0x14] ;  /* 0x0000140608141981 */ /* 0x000ee8000c1e1900 */
[----:B------:R-:W4:Y:S04]  /*0300*/  @P2 LDG.E R22, desc[UR6][R8.64+0x28] ;  /* 0x0000280608162981 */ /* 0x000f28000c1e1900 */
[----:B------:R-:W4:Y:S04]  /*0310*/  @P3 LDG.E R24, desc[UR6][R8.64+0x3c] ;  /* 0x00003c0608183981 */ /* 0x000f28000c1e1900 */
[----:B------:R-:W4:Y:S04]  /*0320*/  @!P0 LDG.E R17, desc[UR6][R8.64+0x4] ;  /* 0x0000040608118981 */ /* 0x000f28000c1e1900 */
[----:B------:R-:W4:Y:S04]  /*0330*/  @!P0 LDG.E R19, desc[UR6][R8.64+0xc] ;  /* 0x00000c0608138981 */ /* 0x000f28000c1e1900 */
[----:B------:R-:W4:Y:S04]  /*0340*/  @P1 LDG.E R21, desc[UR6][R8.64+0x18] ;  /* 0x0000180608151981 */ /* 0x000f28000c1e1900 */
[----:B------:R-:W4:Y:S04]  /*0350*/  @P4 LDG.E R26, desc[UR6][R8.64+0x50] ;  /* 0x00005006081a4981 */ /* 0x000f28000c1e1900 */
[----:B------:R-:W4:Y:S04]  /*0360*/  @P5 LDG.E R28, desc[UR6][R8.64+0x64] ;  /* 0x00006406081c5981 */ /* 0x000f28000c1e1900 */
[----:B------:R-:W4:Y:S04]  /*0370*/  @P3 LDG.E R25, desc[UR6][R8.64+0x40] ;  /* 0x0000400608193981 */ /* 0x000f28000c1e1900 */
[----:B------:R-:W4:Y:S01]  /*0380*/  @P3 LDG.E R27, desc[UR6][R8.64+0x48] ;  /* 0x00004806081b3981 */ /* 0x000f22000c1e1900 */
[----:B--2---:R-:W-:-:S03]  /*0390*/  @!P0 LOP3.LUT R13, R13, R18, RZ, 0x3c, !PT ;  /* 0x000000120d0d8212 */ /* 0x004fc600078e3cff */
[----:B------:R-:W2:Y:S01]  /*03a0*/  @!P0 LDG.E R18, desc[UR6][R8.64+0x8] ;  /* 0x0000080608128981 */ /* 0x000ea2000c1e1900 */
[----:B---3--:R-:W-:-:S03]  /*03b0*/  @P1 LOP3.LUT R13, R13, R20, RZ, 0x3c, !PT ;  /* 0x000000140d0d1212 */ /* 0x008fc600078e3cff */
[----:B------:R-:W3:Y:S01]  /*03c0*/  @!P0 LDG.E R20, desc[UR6][R8.64+0x10] ;  /* 0x0000100608148981 */ /* 0x000ee2000c1e1900 */
[----:B----4-:R-:W-:-:S03]  /*03d0*/  @P2 LOP3.LUT R13, R13, R22, RZ, 0x3c, !PT ;  /* 0x000000160d0d2212 */ /* 0x010fc600078e3cff */
[----:B------:R-:W4:Y:S01]  /*03e0*/  @P1 LDG.E R22, desc[UR6][R8.64+0x1c] ;  /* 0x00001c0608161981 */ /* 0x000f22000c1e1900 */
[----:B------:R-:W-:-:S03]  /*03f0*/  @P3 LOP3.LUT R13, R13, R24, RZ, 0x3c, !PT ;  /* 0x000000180d0d3212 */ /* 0x000fc600078e3cff */
[----:B------:R-:W4:Y:S01]  /*0400*/  @P1 LDG.E R24, desc[UR6][R8.64+0x24] ;  /* 0x0000240608181981 */ /* 0x000f22000c1e1900 */
[----:B------:R-:W-:-:S03]  /*0410*/  @!P0 LOP3.LUT R6, R6, R17, RZ, 0x3c, !PT ;  /* 0x0000001106068212 */ /* 0x000fc600078e3cff */
[----:B------:R-:W4:Y:S01]  /*0420*/  @P1 LDG.E R17, desc[UR6][R8.64+0x20] ;  /* 0x0000200608111981 */ /* 0x000f22000c1e1900 */
[----:B------:R-:W-:-:S03]  /*0430*/  @!P0 LOP3.LUT R4, R4, R19, RZ, 0x3c, !PT ;  /* 0x0000001304048212 */ /* 0x000fc600078e3cff */
[----:B------:R-:W4:Y:S01]  /*0440*/  @P2 LDG.E R19, desc[UR6][R8.64+0x2c] ;  /* 0x00002c0608132981 */ /* 0x000f22000c1e1900 */
[----:B------:R-:W-:-:S03]  /*0450*/  @P1 LOP3.LUT R6, R6, R21, RZ, 0x3c, !PT ;  /* 0x0000001506061212 */ /* 0x000fc600078e3cff */
[----:B------:R-:W4:Y:S01]  /*0460*/  @P2 LDG.E R21, desc[UR6][R8.64+0x34] ;  /* 0x0000340608152981 */ /* 0x000f22000c1e1900 */
[----:B--2---:R-:W-:-:S03]  /*0470*/  @!P0 LOP3.LUT R7, R7, R18, RZ, 0x3c, !PT ;  /* 0x0000001207078212 */ /* 0x004fc600078e3cff */
[----:B------:R-:W2:Y:S01]  /*0480*/  @P2 LDG.E R18, desc[UR6][R8.64+0x30] ;  /* 0x0000300608122981 */ /* 0x000ea2000c1e1900 */
[----:B---3--:R-:W-:-:S03]  /*0490*/  @!P0 LOP3.LUT R5, R5, R20, RZ, 0x3c, !PT ;  /* 0x0000001405058212 */ /* 0x008fc600078e3cff */
[----:B------:R-:W3:Y:S01]  /*04a0*/  @P2 LDG.E R20, desc[UR6][R8.64+0x38] ;  /* 0x0000380608142981 */ /* 0x000ee2000c1e1900 */
[----:B----4-:R-:W-:-:S03]  /*04b0*/  @P1 LOP3.LUT R7, R7, R22, RZ, 0x3c, !PT ;  /* 0x0000001607071212 */ /* 0x010fc600078e3cff */
[----:B------:R-:W4:Y:S01]  /*04c0*/  @P3 LDG.E R22, desc[UR6][R8.64+0x44] ;  /* 0x0000440608163981 */ /* 0x000f22000c1e1900 */
[----:B------:R-:W-:-:S03]  /*04d0*/  @P1 LOP3.LUT R5, R5, R24, RZ, 0x3c, !PT ;  /* 0x0000001805051212 */ /* 0x000fc600078e3cff */
[----:B------:R-:W4:Y:S01]  /*04e0*/  @P6 LDG.E R24, desc[UR6][R8.64+0x78] ;  /* 0x0000780608186981 */ /* 0x000f22000c1e1900 */
[----:B------:R-:W-:Y:S02]  /*04f0*/  LOP3.LUT P0, RZ, R23, 0x80, RZ, 0xc0, !PT ;  /* 0x0000008017ff7812 */ /* 0x000fe4000780c0ff */
[----:B------:R-:W-:Y:S02]  /*0500*/  @P4 LOP3.LUT R13, R13, R26, RZ, 0x3c, !PT ;  /* 0x0000001a0d0d4212 */ /* 0x000fe400078e3cff */
[----:B------:R-:W-:Y:S02]  /*0510*/  @P1 LOP3.LUT R4, R4, R17, RZ, 0x3c, !PT ;  /* 0x0000001104041212 */ /* 0x000fe400078e3cff */
[----:B------:R-:W-:Y:S01]  /*0520*/  @P5 LOP3.LUT R13, R13, R28, RZ, 0x3c, !PT ;  /* 0x0000001c0d0d5212 */ /* 0x000fe200078e3cff */
[----:B------:R-:W4:Y:S01]  /*0530*/  @P4 LDG.E R17, desc[UR6][R8.64+0x54] ;  /* 0x0000540608114981 */ /* 0x000f22000c1e1900 */
[----:B------:R-:W-:-:S03]  /*0540*/  @P2 LOP3.LUT R6, R6, R19, RZ, 0x3c, !PT ;  /* 0x0000001306062212 */ /* 0x000fc600078e3cff */
[----:B------:R-:W4:Y:S01]  /*0550*/  @P4 LDG.E R19, desc[UR6][R8.64+0x5c] ;  /* 0x00005c0608134981 */ /* 0x000f22000c1e1900 */
[----:B------:R-:W-:Y:S02]  /*0560*/  @P2 LOP3.LUT R4, R4, R21, RZ, 0x3c, !PT ;  /* 0x0000001504042212 */ /* 0x000fe400078e3cff */
[----:B------:R-:W-:Y:S01]  /*0570*/  @P3 LOP3.LUT R6, R6, R25, RZ, 0x3c, !PT ;  /* 0x0000001906063212 */ /* 0x000fe200078e3cff */
[----:B------:R-:W4:Y:S04]  /*0580*/  @P0 LDG.E R26, desc[UR6][R8.64+0x8c] ;  /* 0x00008c06081a0981 */ /* 0x000f28000c1e1900 */
[----:B------:R-:W4:Y:S04]  /*0590*/  @P5 LDG.E R21, desc[UR6][R8.64+0x68] ;  /* 0x0000680608155981 */ /* 0x000f28000c1e1900 */
[----:B------:R-:W4:Y:S01]  /*05a0*/  @P5 LDG.E R25, desc[UR6][R8.64+0x70] ;  /* 0x0000700608195981 */ /* 0x000f22000c1e1900 */
[----:B--2---:R-:W-:-:S03]  /*05b0*/  @P2 LOP3.LUT R7, R7, R18, RZ, 0x3c, !PT ;  /* 0x0000001207072212 */ /* 0x004fc600078e3cff */
[----:B------:R-:W2:Y:S01]  /*05c0*/  @P3 LDG.E R18, desc[UR6][R8.64+0x4c] ;  /* 0x00004c0608123981 */ /* 0x000ea2000c1e1900 */
[----:B---3--:R-:W-:-:S03]  /*05d0*/  @P2 LOP3.LUT R5, R5, R20, RZ, 0x3c, !PT ;  /* 0x0000001405052212 */ /* 0x008fc600078e3cff */
[----:B------:R-:W3:Y:S01]  /*05e0*/  @P4 LDG.E R20, desc[UR6][R8.64+0x58] ;  /* 0x0000580608144981 */ /* 0x000ee2000c1e1900 */
[----:B----4-:R-:W-:-:S03]  /*05f0*/  @P3 LOP3.LUT R7, R7, R22, RZ, 0x3c, !PT ;  /* 0x0000001607073212 */ /* 0x010fc600078e3cff */
[----:B------:R-:W4:Y:S01]  /*0600*/  @P4 LDG.E R22, desc[UR6][R8.64+0x60] ;  /* 0x0000600608164981 */ /* 0x000f22000c1e1900 */
[----:B------:R-:W-:-:S03]  /*0610*/  @P6 LOP3.LUT R13, R13, R24, RZ, 0x3c, !PT ;  /* 0x000000180d0d6212 */ /* 0x000fc600078e3cff */
[----:B------:R-:W4:Y:S01]  /*0620*/  @P5 LDG.E R24, desc[UR6][R8.64+0x6c] ;  /* 0x00006c0608185981 */ /* 0x000f22000c1e1900 */
[----:B------:R-:W-:Y:S02]  /*0630*/  @P3 LOP3.LUT R4, R4, R27, RZ, 0x3c, !PT ;  /* 0x0000001b04043212 */ /* 0x000fe400078e3cff */
[----:B------:R-:W-:Y:S02]  /*0640*/  @P4 LOP3.LUT R6, R6, R17, RZ, 0x3c, !PT ;  /* 0x0000001106064212 */ /* 0x000fe400078e3cff */
[----:B------:R-:W4:Y:S01]  /*0650*/  @P6 LDG.E R17, desc[UR6][R8.64+0x7c] ;  /* 0x00007c0608116981 */ /* 0x000f22000c1e1900 */
[----:B------:R-:W-:-:S03]  /*0660*/  @P4 LOP3.LUT R4, R4, R19, RZ, 0x3c, !PT ;  /* 0x0000001304044212 */ /* 0x000fc600078e3cff */
[----:B------:R-:W4:Y:S01]  /*0670*/  @P6 LDG.E R19, desc[UR6][R8.64+0x84] ;  /* 0x0000840608136981 */ /* 0x000f22000c1e1900 */
[----:B------:R-:W-:-:S03]  /*0680*/  @P0 LOP3.LUT R13, R13, R26, RZ, 0x3c, !PT ;  /* 0x0000001a0d0d0212 */ /* 0x000fc600078e3cff */
[----:B------:R-:W4:Y:S01]  /*0690*/  @P0 LDG.E R26, desc[UR6][R8.64+0x9c] ;  /* 0x00009c06081a0981 */ /* 0x000f22000c1e1900 */
[----:B------:R-:W-:-:S03]  /*06a0*/  @P5 LOP3.LUT R6, R6, R21, RZ, 0x3c, !PT ;  /* 0x0000001506065212 */ /* 0x000fc600078e3cff */
[----:B------:R-:W4:Y:S01]  /*06b0*/  @P0 LDG.E R21, desc[UR6][R8.64+0x90] ;  /* 0x0000900608150981 */ /* 0x000f22000c1e1900 */
[----:B------:R-:W-:-:S03]  /*06c0*/  @P5 LOP3.LUT R4, R4, R25, RZ, 0x3c, !PT ;  /* 0x0000001904045212 */ /* 0x000fc600078e3cff */
        /* <DEDUP_REMOVED lines=11> */
[----:B------:R-:W-:Y:S02]  /*0780*/  @P0 LOP3.LUT R6, R6, R21, RZ, 0x3c, !PT ;  /* 0x0000001506060212 */ /* 0x000fe400078e3cff */
[----:B------:R-:W-:Y:S02]  /*0790*/  @P0 LOP3.LUT R4, R4, R25, RZ, 0x3c, !PT ;  /* 0x0000001904040212 */ /* 0x000fe400078e3cff */
[----:B--2---:R-:W-:Y:S02]  /*07a0*/  @P5 LOP3.LUT R5, R5, R18, RZ, 0x3c, !PT ;  /* 0x0000001205055212 */ /* 0x004fe400078e3cff */
[----:B---3--:R-:W-:-:S02]  /*07b0*/  @P6 LOP3.LUT R7, R7, R20, RZ, 0x3c, !PT ;  /* 0x0000001407076212 */ /* 0x008fc400078e3cff */
[----:B----4-:R-:W-:Y:S02]  /*07c0*/  @P6 LOP3.LUT R5, R5, R22, RZ, 0x3c, !PT ;  /* 0x0000001605056212 */ /* 0x010fe400078e3cff */
[----:B------:R-:W-:Y:S02]  /*07d0*/  @P0 LOP3.LUT R7, R7, R24, RZ, 0x3c, !PT ;  /* 0x0000001807070212 */ /* 0x000fe400078e3cff */
[----:B------:R-:W-:Y:S02]  /*07e0*/  @P0 LOP3.LUT R5, R5, R26, RZ, 0x3c, !PT ;  /* 0x0000001a05050212 */ /* 0x000fe400078e3cff */
[----:B------:R-:W-:-:S13]  /*07f0*/  R2P PR, R23.B1, 0x7f ;  /* 0x0000007f17007804 */ /* 0x000fda0000001000 */
[----:B------:R-:W2:Y:S04]  /*0800*/  @P0 LDG.E R20, desc[UR6][R8.64+0xa0] ;  /* 0x0000a00608140981 */ /* 0x000ea8000c1e1900 */
[----:B------:R-:W3:Y:S04]  /*0810*/  @P1 LDG.E R26, desc[UR6][R8.64+0xb4] ;  /* 0x0000b406081a1981 */ /* 0x000ee8000c1e1900 */
[----:B------:R-:W4:Y:S04]  /*0820*/  @P0 LDG.E R19, desc[UR6][R8.64+0xac] ;  /* 0x0000ac0608130981 */ /* 0x000f28000c1e1900 */
[----:B------:R-:W4:Y:S04]  /*0830*/  @P0 LDG.E R17, desc[UR6][R8.64+0xa4] ;  /* 0x0000a40608110981 */ /* 0x000f28000c1e1900 */
[----:B------:R-:W4:Y:S04]  /*0840*/  @P0 LDG.E R22, desc[UR6][R8.64+0xa8] ;  /* 0x0000a80608160981 */ /* 0x000f28000c1e1900 */
[----:B------:R-:W4:Y:S04]  /*0850*/  @P0 LDG.E R24, desc[UR6][R8.64+0xb0] ;  /* 0x0000b00608180981 */ /* 0x000f28000c1e1900 */
[----:B------:R-:W4:Y:S04]  /*0860*/  @P2 LDG.E R28, desc[UR6][R8.64+0xc8] ;  /* 0x0000c806081c2981 */ /* 0x000f28000c1e1900 */
        /* <DEDUP_REMOVED lines=10> */
[----:B------:R-:W3:Y:S01]  /*0910*/  @P1 LDG.E R17, desc[UR6][R8.64+0xb8] ;  /* 0x0000b80608111981 */ /* 0x000ee2000c1e1900 */
[----:B------:R-:W-:-:S03]  /*0920*/  @P0 LOP3.LUT R7, R7, R22, RZ, 0x3c, !PT ;  /* 0x0000001607070212 */ /* 0x000fc600078e3cff */
[----:B------:R-:W3:Y:S01]  /*0930*/  @P1 LDG.E R22, desc[UR6][R8.64+0xbc] ;  /* 0x0000bc0608161981 */ /* 0x000ee2000c1e1900 */
[----:B------:R-:W-:Y:S02]  /*0940*/  @P0 LOP3.LUT R5, R5, R24, RZ, 0x3c, !PT ;  /* 0x0000001805050212 */ /* 0x000fe400078e3cff */
[----:B------:R-:W-:Y:S01]  /*0950*/  LOP3.LUT P0, RZ, R23, 0x8000, RZ, 0xc0, !PT ;  /* 0x0000800017ff7812 */ /* 0x000fe2000780c0ff */
[----:B------:R-:W3:Y:S01]  /*0960*/  @P1 LDG.E R24, desc[UR6][R8.64+0xc4] ;  /* 0x0000c40608181981 */ /* 0x000ee2000c1e1900 */
[----:B------:R-:W-:-:S03]  /*0970*/  @P2 LOP3.LUT R13, R13, R28, RZ, 0x3c, !PT ;  /* 0x0000001c0d0d2212 */ /* 0x000fc600078e3cff */
[----:B------:R-:W3:Y:S01]  /*0980*/  @P2 LDG.E R23, desc[UR6][R8.64+0xd4] ;  /* 0x0000d40608172981 */ /* 0x000ee2000c1e1900 */
[----:B------:R-:W-:-:S03]  /*0990*/  @P3 LOP3.LUT R13, R13, R21, RZ, 0x3c, !PT ;  /* 0x000000150d0d3212 */ /* 0x000fc600078e3cff */
[----:B------:R-:W3:Y:S04]  /*09a0*/  @P2 LDG.E R21, desc[UR6][R8.64+0xcc] ;  /* 0x0000cc0608152981 */ /* 0x000ee8000c1e1900 */
[----:B------:R-:W3:Y:S01]  /*09b0*/  @P6 LDG.E R28, desc[UR6][R8.64+0x118] ;  /* 0x00011806081c6981 */ /* 0x000ee2000c1e1900 */
[----:B------:R-:W-:-:S03]  /*09c0*/  @P4 LOP3.LUT R13, R13, R18, RZ, 0x3c, !PT ;  /* 0x000000120d0d4212 */ /* 0x000fc600078e3cff */
[----:B------:R-:W3:Y:S01]  /*09d0*/  @P2 LDG.E R18, desc[UR6][R8.64+0xd8] ;  /* 0x0000d80608122981 */ /* 0x000ee2000c1e1900 */
[----:B--2---:R-:W-:-:S03]  /*09e0*/  @P5 LOP3.LUT R13, R13, R20, RZ, 0x3c, !PT ;  /* 0x000000140d0d5212 */ /* 0x004fc600078e3cff */
[----:B------:R-:W2:Y:S01]  /*09f0*/  @P3 LDG.E R20, desc[UR6][R8.64+0xe4] ;  /* 0x0000e40608143981 */ /* 0x000ea2000c1e1900 */
[----:B----4-:R-:W-:-:S03]  /*0a00*/  @P1 LOP3.LUT R4, R4, R19, RZ, 0x3c, !PT ;  /* 0x0000001304041212 */ /* 0x010fc600078e3cff */
[----:B------:R-:W4:Y:S01]  /*0a10*/  @P3 LDG.E R19, desc[UR6][R8.64+0xe0] ;  /* 0x0000e00608133981 */ /* 0x000f22000c1e1900 */
[----:B---3--:R-:W-:-:S03]  /*0a20*/  @P1 LOP3.LUT R6, R6, R17, RZ, 0x3c, !PT ;  /* 0x0000001106061212 */ /* 0x008fc600078e3cff */
[----:B------:R-:W3:Y:S01]  /*0a30*/  @P5 LDG.E R17, desc[UR6][R8.64+0x108] ;  /* 0x0001080608115981 */ /* 0x000ee2000c1e1900 */
[----:B------:R-:W-:-:S03]  /*0a40*/  @P1 LOP3.LUT R7, R7, R22, RZ, 0x3c, !PT ;  /* 0x0000001607071212 */ /* 0x000fc600078e3cff */
[----:B------:R-:W3:Y:S01]  /*0a50*/  @P3 LDG.E R22, desc[UR6][R8.64+0xec] ;  /* 0x0000ec0608163981 */ /* 0x000ee2000c1e1900 */
[----:B------:R-:W-:-:S03]  /*0a60*/  @P1 LOP3.LUT R5, R5, R24, RZ, 0x3c, !PT ;  /* 0x0000001805051212 */ /* 0x000fc600078e3cff */
[----:B------:R-:W3:Y:S01]  /*0a70*/  @P4 LDG.E R24, desc[UR6][R8.64+0xf8] ;  /* 0x0000f80608184981 */ /* 0x000ee2000c1e1900 */
[----:B------:R-:W-:-:S03]  /*0a80*/  @P2 LOP3.LUT R4, R4, R23, RZ, 0x3c, !PT ;  /* 0x0000001704042212 */ /* 0x000fc600078e3cff */
[----:B------:R-:W3:Y:S01]  /*0a90*/  @P4 LDG.E R23, desc[UR6][R8.64+0xf4] ;  /* 0x0000f40608174981 */ /* 0x000ee2000c1e1900 */
[----:B------:R-:W-:-:S03]  /*0aa0*/  @P2 LOP3.LUT R6, R6, R21, RZ, 0x3c, !PT ;  /* 0x0000001506062212 */ /* 0x000fc600078e3cff */
[----:B------:R-:W3:Y:S01]  /*0ab0*/  @P3 LDG.E R21, desc[UR6][R8.64+0xe8] ;  /* 0x0000e80608153981 */ /* 0x000ee2000c1e1900 */
[----:B------:R-:W-:Y:S02]  /*0ac0*/  @P2 LOP3.LUT R7, R7, R26, RZ, 0x3c, !PT ;  /* 0x0000001a07072212 */ /* 0x000fe400078e3cff */
[----:B------:R-:W-:Y:S01]  /*0ad0*/  @P6 LOP3.LUT R13, R13, R28, RZ, 0x3c, !PT ;  /* 0x0000001c0d0d6212 */ /* 0x000fe200078e3cff */
        /* <DEDUP_REMOVED lines=14> */
[----:B------:R-:W-:Y:S02]  /*0bc0*/  @P3 LOP3.LUT R4, R4, R21, RZ, 0x3c, !PT ;  /* 0x0000001504043212 */ /* 0x000fe400078e3cff */
[----:B------:R-:W-:Y:S01]  /*0bd0*/  @P5 LOP3.LUT R6, R6, R17, RZ, 0x3c, !PT ;  /* 0x0000001106065212 */ /* 0x000fe200078e3cff */
[----:B------:R-:W3:Y:S01]  /*0be0*/  @P6 LDG.E R21, desc[UR6][R8.64+0x11c] ;  /* 0x00011c0608156981 */ /* 0x000ee2000c1e1900 */
[----:B------:R-:W-:-:S03]  /*0bf0*/  @P4 LOP3.LUT R4, R4, R25, RZ, 0x3c, !PT ;  /* 0x0000001904044212 */ /* 0x000fc600078e3cff */
[----:B------:R-:W3:Y:S01]  /*0c00*/  @P6 LDG.E R17, desc[UR6][R8.64+0x124] ;  /* 0x0001240608116981 */ /* 0x000ee2000c1e1900 */
[----:B------:R-:W-:Y:S02]  /*0c10*/  @P0 LOP3.LUT R13, R13, R28, RZ, 0x3c, !PT ;  /* 0x0000001c0d0d0212 */ /* 0x000fe400078e3cff */
[----:B------:R-:W-:Y:S01]  /*0c20*/  @P4 LOP3.LUT R5, R5, R26, RZ, 0x3c, !PT ;  /* 0x0000001a05054212 */ /* 0x000fe200078e3cff */
[----:B------:R-:W3:Y:S04]  /*0c30*/  @P0 LDG.E R28, desc[UR6][R8.64+0x13c] ;  /* 0x00013c06081c0981 */ /* 0x000ee8000c1e1900 */
[----:B------:R-:W3:Y:S04]  /*0c40*/  @P0 LDG.E R26, desc[UR6][R8.64+0x134] ;  /* 0x00013406081a0981 */ /* 0x000ee8000c1e1900 */
[----:B------:R-:W3:Y:S01]  /*0c50*/  @P0 LDG.E R25, desc[UR6][R8.64+0x138] ;  /* 0x0001380608190981 */ /* 0x000ee2000c1e1900 */
[----:B------:R-:W-:-:S05]  /*0c60*/  VIADD R16, R16, 0x10 ;  /* 0x0000001010107836 */ /* 0x000fca0000000000 */
[----:B------:R-:W-:Y:S02]  /*0c70*/  ISETP.NE.AND P1, PT, R16, 0x20, PT ;  /* 0x000000201000780c */ /* 0x000fe40003f25270 */
[----:B------:R-:W-:Y:S02]  /*0c80*/  @P5 LOP3.LUT R7, R7, R18, RZ, 0x3c, !PT ;  /* 0x0000001207075212 */ /* 0x000fe400078e3cff */
[----:B--2---:R-:W-:Y:S02]  /*0c90*/  @P5 LOP3.LUT R5, R5, R20, RZ, 0x3c, !PT ;  /* 0x0000001405055212 */ /* 0x004fe400078e3cff */
[----:B----4-:R-:W-:Y:S02]  /*0ca0*/  @P5 LOP3.LUT R4, R4, R19, RZ, 0x3c, !PT ;  /* 0x0000001304045212 */ /* 0x010fe400078e3cff */
[----:B---3--:R-:W-:Y:S02]  /*0cb0*/  @P6 LOP3.LUT R7, R7, R22, RZ, 0x3c, !PT ;  /* 0x0000001607076212 */ /* 0x008fe400078e3cff */
[----:B------:R-:W-:-:S02]  /*0cc0*/  @P6 LOP3.LUT R5, R5, R24, RZ, 0x3c, !PT ;  /* 0x0000001805056212 */ /* 0x000fc400078e3cff */
[----:B------:R-:W-:Y:S02]  /*0cd0*/  @P6 LOP3.LUT R6, R6, R21, RZ, 0x3c, !PT ;  /* 0x0000001506066212 */ /* 0x000fe400078e3cff */
[----:B------:R-:W-:Y:S02]  /*0ce0*/  @P6 LOP3.LUT R4, R4, R17, RZ, 0x3c, !PT ;  /* 0x0000001104046212 */ /* 0x000fe400078e3cff */
[----:B------:R-:W-:Y:S02]  /*0cf0*/  @P0 LOP3.LUT R6, R6, R23, RZ, 0x3c, !PT ;  /* 0x0000001706060212 */ /* 0x000fe400078e3cff */
[----:B------:R-:W-:Y:S02]  /*0d00*/  @P0 LOP3.LUT R5, R5, R28, RZ, 0x3c, !PT ;  /* 0x0000001c05050212 */ /* 0x000fe400078e3cff */
[----:B------:R-:W-:Y:S02]  /*0d10*/  @P0 LOP3.LUT R7, R7, R26, RZ, 0x3c, !PT ;  /* 0x0000001a07070212 */ /* 0x000fe400078e3cff */
[----:B------:R-:W-:Y:S01]  /*0d20*/  @P0 LOP3.LUT R4, R4, R25, RZ, 0x3c, !PT ;  /* 0x0000001904040212 */ /* 0x000fe200078e3cff */
[----:B------:R-:W-:Y:S06]  /*0d30*/  @P1 BRA `(.L_x_33) ;  /* 0xfffffff400481947 */ /* 0x000fec000383ffff */
[----:B------:R-:W-:-:S05]  /*0d40*/  VIADD R14, R14, 0x1 ;  /* 0x000000010e0e7836 */ /* 0x000fca0000000000 */
[----:B------:R-:W-:-:S13]  /*0d50*/  ISETP.NE.AND P0, PT, R14, 0x5, PT ;  /* 0x000000050e00780c */ /* 0x000fda0003f05270 */
[----:B------:R-:W-:Y:S05]  /*0d60*/  @P0 BRA `(.L_x_34) ;  /* 0xfffffff400280947 */ /* 0x000fea000383ffff */
[----:B------:R-:W0:Y:S01]  /*0d70*/  LDC.64 R8, c[0x0][0x390] ;  /* 0x0000e400ff087b82 */ /* 0x000e220000000a00 */
[----:B------:R-:W-:Y:S01]  /*0d80*/  UIADD3 UR4, UPT, UPT, UR4, 0x1, URZ ;  /* 0x0000000104047890 */ /* 0x000fe2000fffe0ff */
[----:B------:R-:W-:-:S05]  /*0d90*/  LOP3.LUT R14, R11, 0x3, RZ, 0xc0, !PT ;  /* 0x000000030b0e7812 */ /* 0x000fca00078ec0ff */
[----:B------:R-:W-:Y:S01]  /*0da0*/  ISETP.LE.U32.AND P0, PT, R14, UR4, PT ;  /* 0x000000040e007c0c */ /* 0x000fe2000bf03070 */
[----:B0-----:R-:W-:-:S05]  /*0db0*/  IMAD.WIDE.U32 R8, R0, 0x30, R8 ;  /* 0x0000003000087825 */ /* 0x001fca00078e0008 */
[----:B------:R0:W-:Y:S04]  /*0dc0*/  STG.E.64 desc[UR6][R8.64+0x8], R6 ;  /* 0x0000080608007986 */ /* 0x0001e8000c101b06 */
[----:B------:R0:W-:Y:S04]  /*0dd0*/  STG.E.64 desc[UR6][R8.64+0x10], R4 ;  /* 0x0000100408007986 */ /* 0x0001e8000c101b06 */
[----:B------:R0:W-:Y:S01]  /*0de0*/  STG.E desc[UR6][R8.64+0x4], R13 ;  /* 0x0000040d08007986 */ /* 0x0001e2000c101906 */
[----:B------:R-:W-:Y:S05]  /*0df0*/  @!P0 BRA `(.L_x_35) ;  /* 0xfffffff000f48947 */ /* 0x000fea000383ffff */
.L_x_32:
[C---:B------:R-:W-:Y:S01]  /*0e00*/  ISETP.GT.U32.AND P0, PT, R11.reuse, 0x3, PT ;  /* 0x000000030b00780c */ /* 0x040fe20003f04070 */
[----:B------:R-:W-:Y:S01]  /*0e10*/  VIADD R10, R10, 0x1 ;  /* 0x000000010a0a7836 */ /* 0x000fe20000000000 */
[--C-:B------:R-:W-:Y:S02]  /*0e20*/  SHF.R.U64 R11, R11, 0x2, R12.reuse ;  /* 0x000000020b0b7819 */ /* 0x100fe4000000120c */
[----:B------:R-:W-:Y:S02]  /*0e30*/  ISETP.GT.U32.AND.EX P0, PT, R12, RZ, PT, P0 ;  /* 0x000000ff0c00720c */ /* 0x000fe40003f04100 */
[----:B------:R-:W-:-:S11]  /*0e40*/  SHF.R.U32.HI R12, RZ, 0x2, R12 ;  /* 0x00000002ff0c7819 */ /* 0x000fd6000001160c */
[----:B------:R-:W-:Y:S05]  /*0e50*/  @P0 BRA `(.L_x_36) ;  /* 0xfffffff000c00947 */ /* 0x000fea000383ffff */
.L_x_31:
[----:B0-----:R-:W0:Y:S08]  /*0e60*/  LDC.64 R2, c[0x0][0x380] ;  /* 0x0000e000ff027b82 */ /* 0x001e300000000a00 */
[----:B------:R-:W1:Y:S01]  /*0e70*/  LDC.64 R4, c[0x0][0x390] ;  /* 0x0000e400ff047b82 */ /* 0x000e620000000a00 */
[----:B0-----:R-:W-:-:S04]  /*0e80*/  LEA R2, P0, R0, R2, 0x3 ;  /* 0x0000000200027211 */ /* 0x001fc800078018ff */
[C---:B------:R-:W-:Y:S01]  /*0e90*/  LEA.HI.X R3, R0.reuse, R3, RZ, 0x3, P0 ;  /* 0x0000000300037211 */ /* 0x040fe200000f1cff */
[----:B-1----:R-:W-:-:S05]  /*0ea0*/  IMAD.WIDE.U32 R4, R0, 0x30, R4 ;  /* 0x0000003000047825 */ /* 0x002fca00078e0004 */
[----:B------:R-:W-:Y:S04]  /*0eb0*/  STG.E.64 desc[UR6][R4.64+0x18], RZ ;  /* 0x000018ff04007986 */ /* 0x000fe8000c101b06 */
[----:B------:R-:W-:Y:S04]  /*0ec0*/  STG.E desc[UR6][R4.64+0x20], RZ ;  /* 0x000020ff04007986 */ /* 0x000fe8000c101906 */
[----:B------:R-:W-:Y:S04]  /*0ed0*/  STG.E.64 desc[UR6][R4.64+0x28], RZ ;  /* 0x000028ff04007986 */ /* 0x000fe8000c101b06 */
[----:B------:R-:W-:Y:S04]  /*0ee0*/  STG.E desc[UR6][R2.64], RZ ;  /* 0x000000ff02007986 */ /* 0x000fe8000c101906 */
[----:B------:R-:W2:Y:S04]  /*0ef0*/  LDG.E.64 R6, desc[UR6][R4.64] ;  /* 0x0000000604067981 */ /* 0x000ea8000c1e1b00 */
[----:B------:R-:W3:Y:S04]  /*0f00*/  LDG.E.64 R10, desc[UR6][R4.64+0x10] ;  /* 0x00001006040a7981 */ /* 0x000ee8000c1e1b00 */
[----:B------:R-:W4:Y:S01]  /*0f10*/  LDG.E.64 R8, desc[UR6][R4.64+0x8] ;  /* 0x0000080604087981 */ /* 0x000f22000c1e1b00 */
[----:B--2---:R-:W-:Y:S01]  /*0f20*/  SHF.R.U32.HI R0, RZ, 0x2, R7 ;  /* 0x00000002ff007819 */ /* 0x004fe20000011607 */
[----:B------:R-:W-:-:S03]  /*0f30*/  VIADD R6, R6, 0x587c5 ;  /* 0x000587c506067836 */ /* 0x000fc60000000000 */
[----:B------:R-:W-:Y:S01]  /*0f40*/  LOP3.LUT R0, R0, R7, RZ, 0x3c, !PT ;  /* 0x0000000700007212 */ /* 0x000fe200078e3cff */
[----:B---3--:R-:W-:Y:S02]  /*0f50*/  IMAD.SHL.U32 R7, R11, 0x10, RZ ;  /* 0x000000100b077824 */ /* 0x008fe400078e00ff */
[----:B------:R-:W-:Y:S02]  /*0f60*/  IMAD.MOV.U32 R13, RZ, RZ, R10 ;  /* 0x000000ffff0d7224 */ /* 0x000fe400078e000a */
[----:B------:R-:W-:Y:S02]  /*0f70*/  IMAD.SHL.U32 R12, R0, 0x2, RZ ;  /* 0x00000002000c7824 */ /* 0x000fe400078e00ff */
[----:B------:R-:W-:-:S03]  /*0f80*/  IMAD.MOV.U32 R14, RZ, RZ, R11 ;  /* 0x000000ffff0e7224 */ /* 0x000fc600078e000b */
[----:B------:R-:W-:Y:S01]  /*0f90*/  LOP3.LUT R12, R0, R12, R7, 0x96, !PT ;  /* 0x0000000c000c7212 */ /* 0x000fe200078e9607 */
[----:B----4-:R-:W-:-:S03]  /*0fa0*/  IMAD.MOV.U32 R7, RZ, RZ, R8 ;  /* 0x000000ffff077224 */ /* 0x010fc600078e0008 */
[----:B------:R-:W-:Y:S01]  /*0fb0*/  LOP3.LUT R15, R12, R11, RZ, 0x3c, !PT ;  /* 0x0000000b0c0f7212 */ /* 0x000fe200078e3cff */
[----:B------:R-:W-:Y:S01]  /*0fc0*/  IMAD.MOV.U32 R12, RZ, RZ, R9 ;  /* 0x000000ffff0c7224 */ /* 0x000fe200078e0009 */
[----:B------:R-:W-:Y:S03]  /*0fd0*/  STG.E.64 desc[UR6][R4.64], R6 ;  /* 0x0000000604007986 */ /* 0x000fe6000c101b06 */
[----:B------:R-:W-:Y:S01]  /*0fe0*/  IMAD.IADD R9, R15, 0x1, R6 ;  /* 0x000000010f097824 */ /* 0x000fe200078e0206 */
[----:B------:R-:W-:Y:S04]  /*0ff0*/  STG.E.64 desc[UR6][R4.64+0x10], R14 ;  /* 0x0000100e04007986 */ /* 0x000fe8000c101b06 */
[----:B------:R-:W-:Y:S04]  /*1000*/  STG.E.64 desc[UR6][R4.64+0x8], R12 ;  /* 0x0000080c04007986 */ /* 0x000fe8000c101b06 */
[----:B------:R-:W-:Y:S01]  /*1010*/  STG.E desc[UR6][R2.64+0x4], R9 ;  /* 0x0000040902007986 */ /* 0x000fe2000c101906 */
[----:B------:R-:W-:Y:S05]  /*1020*/  EXIT ;  /* 0x000000000000794d */ /* 0x000fea0003800000 */
.L_x_37:
        /* <DEDUP_REMOVED lines=13> */
.L_x_43:


//--------------------- .nv.global.init           --------------------------
	.section	.nv.global.init,"aw",@progbits
	.align	4
.nv.global.init:
	.type		mrg32k3aM1SubSeq,@object
	.size		mrg32k3aM1SubSeq,(mrg32k3aM2SubSeq - mrg32k3aM1SubSeq)
mrg32k3aM1SubSeq:
        /*0000*/ 	.byte	0x0b, 0xcc, 0xee, 0x04, 0x73, 0x29, 0x8b, 0x6f, 0xf6, 0x53, 0x03, 0xf6, 0x23, 0xf6, 0xea, 0xda
        /* <DEDUP_REMOVED lines=125> */
	.type		mrg32k3aM2SubSeq,@object
	.size		mrg32k3aM2SubSeq,(mrg32k3aM1 - mrg32k3aM2SubSeq)
mrg32k3aM2SubSeq:
        /* <DEDUP_REMOVED lines=126> */
	.type		mrg32k3aM1,@object
	.size		mrg32k3aM1,(mrg32k3aM1Seq - mrg32k3aM1)
mrg32k3aM1:
        /* <DEDUP_REMOVED lines=144> */
	.type		mrg32k3aM1Seq,@object
	.size		mrg32k3aM1Seq,(mrg32k3aM2 - mrg32k3aM1Seq)
mrg32k3aM1Seq:
        /* <DEDUP_REMOVED lines=144> */
	.type		mrg32k3aM2,@object
	.size		mrg32k3aM2,(mrg32k3aM2Seq - mrg32k3aM2)
mrg32k3aM2:
        /* <DEDUP_REMOVED lines=144> */
	.type		mrg32k3aM2Seq,@object
	.size		mrg32k3aM2Seq,(precalc_xorwow_matrix - mrg32k3aM2Seq)
mrg32k3aM2Seq:
        /* <DEDUP_REMOVED lines=144> */
	.type		precalc_xorwow_matrix,@object
	.size		precalc_xorwow_matrix,(precalc_xorwow_offset_matrix - precalc_xorwow_matrix)
precalc_xorwow_matrix:
        /* <DEDUP_REMOVED lines=6400> */
	.type		precalc_xorwow_offset_matrix,@object
	.size		precalc_xorwow_offset_matrix,(.L_1 - precalc_xorwow_offset_matrix)
precalc_xorwow_offset_matrix:
        /* <DEDUP_REMOVED lines=6400> */
.L_1:


//--------------------- .nv.shared.reserved.0     --------------------------
	.section	.nv.shared.reserved.0,"aw",@nobits
	.weak		__nv_reservedSMEM_offset_0_alias
	.size		__nv_reservedSMEM_offset_0_alias, 0, 64
	.other		__nv_reservedSMEM_offset_0_alias,@"STO_CUDA_RESERVED_SHARED STV_DEFAULT"
__nv_reservedSMEM_offset_0_alias:
	.zero		0
	.zero		64


//--------------------- .nv.global                --------------------------
	.section	.nv.global,"aw",@nobits
.nv.global:
	.type		_ZN34_INTERNAL_95f8c06a_4_k_cu_d7ef85f46thrust24THRUST_300001_SM_1000_NS12placeholders2_8E,@object
	.size		_ZN34_INTERNAL_95f8c06a_4_k_cu_d7ef85f46thrust24THRUST_300001_SM_1000_NS12placeholders2_8E,(_ZN34_INTERNAL_95f8c06a_4_k_cu_d7ef85f44cuda3std3__436_GLOBAL__N__95f8c06a_4_k_cu_d7ef85f46ignoreE - _ZN34_INTERNAL_95f8c06a_4_k_cu_d7ef85f46thrust24THRUST_300001_SM_1000_NS12placeholders2_8E)
_ZN34_INTERNAL_95f8c06a_4_k_cu_d7ef85f46thrust24THRUST_300001_SM_1000_NS12placeholders2_8E:
	.zero		1
	.type		_ZN34_INTERNAL_95f8c06a_4_k_cu_d7ef85f44cuda3std3__436_GLOBAL__N__95f8c06a_4_k_cu_d7ef85f46ignoreE,@object
	.size		_ZN34_INTERNAL_95f8c06a_4_k_cu_d7ef85f44cuda3std3__436_GLOBAL__N__95f8c06a_4_k_cu_d7ef85f46ignoreE,(_ZN34_INTERNAL_95f8c06a_4_k_cu_d7ef85f44cuda3std6ranges3__45__cpo4dataE - _ZN34_INTERNAL_95f8c06a_4_k_cu_d7ef85f44cuda3std3__436_GLOBAL__N__95f8c06a_4_k_cu_d7ef85f46ignoreE)
_ZN34_INTERNAL_95f8c06a_4_k_cu_d7ef85f44cuda3std3__436_GLOBAL__N__95f8c06a_4_k_cu_d7ef85f46ignoreE:
	.zero		1
	.type		_ZN34_INTERNAL_95f8c06a_4_k_cu_d7ef85f44cuda3std6ranges3__45__cpo4dataE,@object
	.size		_ZN34_INTERNAL_95f8c06a_4_k_cu_d7ef85f44cuda3std6ranges3__45__cpo4dataE,(_ZN34_INTERNAL_95f8c06a_4_k_cu_d7ef85f46thrust24THRUST_300001_SM_1000_NS6system3cpp3parE - _ZN34_INTERNAL_95f8c06a_4_k_cu_d7ef85f44cuda3std6ranges3__45__cpo4dataE)
_ZN34_INTERNAL_95f8c06a_4_k_cu_d7ef85f44cuda3std6ranges3__45__cpo4dataE:
	.zero		1
	.type		_ZN34_INTERNAL_95f8c06a_4_k_cu_d7ef85f46thrust24THRUST_300001_SM_1000_NS6system3cpp3parE,@object
	.size		_ZN34_INTERNAL_95f8c06a_4_k_cu_d7ef85f46thrust24THRUST_300001_SM_1000_NS6system3cpp3parE,(_ZN34_INTERNAL_95f8c06a_4_k_cu_d7ef85f44cuda3std3__45__cpo5beginE - _ZN34_INTERNAL_95f8c06a_4_k_cu_d7ef85f46thrust24THRUST_300001_SM_1000_NS6system3cpp3parE)
_ZN34_INTERNAL_95f8c06a_4_k_cu_d7ef85f46thrust24THRUST_300001_SM_1000_NS6system3cpp3parE:
	.zero		1
	.type		_ZN34_INTERNAL_95f8c06a_4_k_cu_d7ef85f44cuda3std3__45__cpo5beginE,@object
	.size		_ZN34_INTERNAL_95f8c06a_4_k_cu_d7ef85f44cuda3std3__45__cpo5beginE,(_ZN34_INTERNAL_95f8c06a_4_k_cu_d7ef85f44cuda3std6ranges3__45__cpo5beginE - _ZN34_INTERNAL_95f8c06a_4_k_cu_d7ef85f44cuda3std3__45__cpo5beginE)
_ZN34_INTERNAL_95f8c06a_4_k_cu_d7ef85f44cuda3std3__45__cpo5beginE:
	.zero		1
	.type		_ZN34_INTERNAL_95f8c06a_4_k_cu_d7ef85f44cuda3std6ranges3__45__cpo5beginE,@object
	.size		_ZN34_INTERNAL_95f8c06a_4_k_cu_d7ef85f44cuda3std6ranges3__45__cpo5beginE,(_ZN34_INTERNAL_95f8c06a_4_k_cu_d7ef85f46thrust24THRUST_300001_SM_1000_NS6deviceE - _ZN34_INTERNAL_95f8c06a_4_k_cu_d7ef85f44cuda3std6ranges3__45__cpo5beginE)
_ZN34_INTERNAL_95f8c06a_4_k_cu_d7ef85f44cuda3std6ranges3__45__cpo5beginE:
	.zero		1
	.type		_ZN34_INTERNAL_95f8c06a_4_k_cu_d7ef85f46thrust24THRUST_300001_SM_1000_NS6deviceE,@object
	.size		_ZN34_INTERNAL_95f8c06a_4_k_cu_d7ef85f46thrust24THRUST_300001_SM_1000_NS6deviceE,(_ZN34_INTERNAL_95f8c06a_4_k_cu_d7ef85f44cuda3std3__47nulloptE - _ZN34_INTERNAL_95f8c06a_4_k_cu_d7ef85f46thrust24THRUST_300001_SM_1000_NS6deviceE)
_ZN34_INTERNAL_95f8c06a_4_k_cu_d7ef85f46thrust24THRUST_300001_SM_1000_NS6deviceE:
	.zero		1
	.type		_ZN34_INTERNAL_95f8c06a_4_k_cu_d7ef85f44cuda3std3__47nulloptE,@object
	.size		_ZN34_INTERNAL_95f8c06a_4_k_cu_d7ef85f44cuda3std3__47nulloptE,(_ZN34_INTERNAL_95f8c06a_4_k_cu_d7ef85f44cuda3std6ranges3__45__cpo8distanceE - _ZN34_INTERNAL_95f8c06a_4_k_cu_d7ef85f44cuda3std3__47nulloptE)
_ZN34_INTERNAL_95f8c06a_4_k_cu_d7ef85f44cuda3std3__47nulloptE:
	.zero		1
	.type		_ZN34_INTERNAL_95f8c06a_4_k_cu_d7ef85f44cuda3std6ranges3__45__cpo8distanceE,@object
	.size		_ZN34_INTERNAL_95f8c06a_4_k_cu_d7ef85f44cuda3std6ranges3__45__cpo8distanceE,(_ZN34_INTERNAL_95f8c06a_4_k_cu_d7ef85f46thrust24THRUST_300001_SM_1000_NS12placeholders2_4E - _ZN34_INTERNAL_95f8c06a_4_k_cu_d7ef85f44cuda3std6ranges3__45__cpo8distanceE)
_ZN34_INTERNAL_95f8c06a_4_k_cu_d7ef85f44cuda3std6ranges3__45__cpo8distanceE:
	.zero		1
	.type		_ZN34_INTERNAL_95f8c06a_4_k_cu_d7ef85f46thrust24THRUST_300001_SM_1000_NS12placeholders2_4E,@object
	.size		_ZN34_INTERNAL_95f8c06a_4_k_cu_d7ef85f46thrust24THRUST_300001_SM_1000_NS12placeholders2_4E,(_ZN34_INTERNAL_95f8c06a_4_k_cu_d7ef85f44cuda3std3__45__cpo6rbeginE - _ZN34_INTERNAL_95f8c06a_4_k_cu_d7ef85f46thrust24THRUST_300001_SM_1000_NS12placeholders2_4E)
_ZN34_INTERNAL_95f8c06a_4_k_cu_d7ef85f46thrust24THRUST_300001_SM_1000_NS12placeholders2_4E:
	.zero		1
	.type		_ZN34_INTERNAL_95f8c06a_4_k_cu_d7ef85f44cuda3std3__45__cpo6rbeginE,@object
	.size		_ZN34_INTERNAL_95f8c06a_4_k_cu_d7ef85f44cuda3std3__45__cpo6rbeginE,(_ZN34_INTERNAL_95f8c06a_4_k_cu_d7ef85f44cuda3std6ranges3__45__cpo7advanceE - _ZN34_INTERNAL_95f8c06a_4_k_cu_d7ef85f44cuda3std3__45__cpo6rbeginE)
_ZN34_INTERNAL_95f8c06a_4_k_cu_d7ef85f44cuda3std3__45__cpo6rbeginE:
	.zero		1
	.type		_ZN34_INTERNAL_95f8c06a_4_k_cu_d7ef85f44cuda3std6ranges3__45__cpo7advanceE,@object
	.size		_ZN34_INTERNAL_95f8c06a_4_k_cu_d7ef85f44cuda3std6ranges3__45__cpo7advanceE,(_ZN34_INTERNAL_95f8c06a_4_k_cu_d7ef85f46thrust24THRUST_300001_SM_1000_NS12placeholders3_10E - _ZN34_INTERNAL_95f8c06a_4_k_cu_d7ef85f44cuda3std6ranges3__45__cpo7advanceE)
_ZN34_INTERNAL_95f8c06a_4_k_cu_d7ef85f44cuda3std6ranges3__45__cpo7advanceE:
	.zero		1
	.type		_ZN34_INTERNAL_95f8c06a_4_k_cu_d7ef85f46thrust24THRUST_300001_SM_1000_NS12placeholders3_10E,@object
	.size		_ZN34_INTERNAL_95f8c06a_4_k_cu_d7ef85f46thrust24THRUST_300001_SM_1000_NS12placeholders3_10E,(_ZN34_INTERNAL_95f8c06a_4_k_cu_d7ef85f44cuda3std3__48in_placeE - _ZN34_INTERNAL_95f8c06a_4_k_cu_d7ef85f46thrust24THRUST_300001_SM_1000_NS12placeholders3_10E)
_ZN34_INTERNAL_95f8c06a_4_k_cu_d7ef85f46thrust24THRUST_300001_SM_1000_NS12placeholders3_10E:
	.zero		1
	.type		_ZN34_INTERNAL_95f8c06a_4_k_cu_d7ef85f44cuda3std3__48in_placeE,@object
	.size		_ZN34_INTERNAL_95f8c06a_4_k_cu_d7ef85f44cuda3std3__48in_placeE,(_ZN34_INTERNAL_95f8c06a_4_k_cu_d7ef85f44cuda3std6ranges3__45__cpo4sizeE - _ZN34_INTERNAL_95f8c06a_4_k_cu_d7ef85f44cuda3std3__48in_placeE)
_ZN34_INTERNAL_95f8c06a_4_k_cu_d7ef85f44cuda3std3__48in_placeE:
	.zero		1
	.type		_ZN34_INTERNAL_95f8c06a_4_k_cu_d7ef85f44cuda3std6ranges3__45__cpo4sizeE,@object
	.size		_ZN34_INTERNAL_95f8c06a_4_k_cu_d7ef85f44cuda3std6ranges3__45__cpo4sizeE,(_ZN34_INTERNAL_95f8c06a_4_k_cu_d7ef85f46thrust24THRUST_300001_SM_1000_NS12placeholders2_2E - _ZN34_INTERNAL_95f8c06a_4_k_cu_d7ef85f44cuda3std6ranges3__45__cpo4sizeE)
_ZN34_INTERNAL_95f8c06a_4_k_cu_d7ef85f44cuda3std6ranges3__45__cpo4sizeE:
	.zero		1
	.type		_ZN34_INTERNAL_95f8c06a_4_k_cu_d7ef85f46thrust24THRUST_300001_SM_1000_NS12placeholders2_2E,@object
	.size		_ZN34_INTERNAL_95f8c06a_4_k_cu_d7ef85f46thrust24THRUST_300001_SM_1000_NS12placeholders2_2E,(_ZN34_INTERNAL_95f8c06a_4_k_cu_d7ef85f44cuda3std3__45__cpo6cbeginE - _ZN34_INTERNAL_95f8c06a_4_k_cu_d7ef85f46thrust24THRUST_300001_SM_1000_NS12placeholders2_2E)
_ZN34_INTERNAL_95f8c06a_4_k_cu_d7ef85f46thrust24THRUST_300001_SM_1000_NS12placeholders2_2E:
	.zero		1
	.type		_ZN34_INTERNAL_95f8c06a_4_k_cu_d7ef85f44cuda3std3__45__cpo6cbeginE,@object
	.size		_ZN34_INTERNAL_95f8c06a_4_k_cu_d7ef85f44cuda3std3__45__cpo6cbeginE,(_ZN34_INTERNAL_95f8c06a_4_k_cu_d7ef85f44cuda3std6ranges3__45__cpo6cbeginE - _ZN34_INTERNAL_95f8c06a_4_k_cu_d7ef85f44cuda3std3__45__cpo6cbeginE)
_ZN34_INTERNAL_95f8c06a_4_k_cu_d7ef85f44cuda3std3__45__cpo6cbeginE:
	.zero		1
	.type		_ZN34_INTERNAL_95f8c06a_4_k_cu_d7ef85f44cuda3std6ranges3__45__cpo6cbeginE,@object
	.size		_ZN34_INTERNAL_95f8c06a_4_k_cu_d7ef85f44cuda3std6ranges3__45__cpo6cbeginE,(_ZN34_INTERNAL_95f8c06a_4_k_cu_d7ef85f46thrust24THRUST_300001_SM_1000_NS12placeholders2_6E - _ZN34_INTERNAL_95f8c06a_4_k_cu_d7ef85f44cuda3std6ranges3__45__cpo6cbeginE)
_ZN34_INTERNAL_95f8c06a_4_k_cu_d7ef85f44cuda3std6ranges3__45__cpo6cbeginE:
	.zero		1
	.type		_ZN34_INTERNAL_95f8c06a_4_k_cu_d7ef85f46thrust24THRUST_300001_SM_1000_NS12placeholders2_6E,@object
	.size		_ZN34_INTERNAL_95f8c06a_4_k_cu_d7ef85f46thrust24THRUST_300001_SM_1000_NS12placeholders2_6E,(_ZN34_INTERNAL_95f8c06a_4_k_cu_d7ef85f44cuda3std3__45__cpo7crbeginE - _ZN34_INTERNAL_95f8c06a_4_k_cu_d7ef85f46thrust24THRUST_300001_SM_1000_NS12placeholders2_6E)
_ZN34_INTERNAL_95f8c06a_4_k_cu_d7ef85f46thrust24THRUST_300001_SM_1000_NS12placeholders2_6E:
	.zero		1
	.type		_ZN34_INTERNAL_95f8c06a_4_k_cu_d7ef85f44cuda3std3__45__cpo7crbeginE,@object
	.size		_ZN34_INTERNAL_95f8c06a_4_k_cu_d7ef85f44cuda3std3__45__cpo7crbeginE,(_ZN34_INTERNAL_95f8c06a_4_k_cu_d7ef85f44cuda3std6ranges3__45__cpo4nextE - _ZN34_INTERNAL_95f8c06a_4_k_cu_d7ef85f44cuda3std3__45__cpo7crbeginE)
_ZN34_INTERNAL_95f8c06a_4_k_cu_d7ef85f44cuda3std3__45__cpo7crbeginE:
	.zero		1
	.type		_ZN34_INTERNAL_95f8c06a_4_k_cu_d7ef85f44cuda3std6ranges3__45__cpo4nextE,@object
	.size		_ZN34_INTERNAL_95f8c06a_4_k_cu_d7ef85f44cuda3std6ranges3__45__cpo4nextE,(_ZN34_INTERNAL_95f8c06a_4_k_cu_d7ef85f44cuda3std6ranges3__45__cpo4swapE - _ZN34_INTERNAL_95f8c06a_4_k_cu_d7ef85f44cuda3std6ranges3__45__cpo4nextE)
_ZN34_INTERNAL_95f8c06a_4_k_cu_d7ef85f44cuda3std6ranges3__45__cpo4nextE:
	.zero		1
	.type		_ZN34_INTERNAL_95f8c06a_4_k_cu_d7ef85f44cuda3std6ranges3__45__cpo4swapE,@object
	.size		_ZN34_INTERNAL_95f8c06a_4_k_cu_d7ef85f44cuda3std6ranges3__45__cpo4swapE,(_ZN34_INTERNAL_95f8c06a_4_k_cu_d7ef85f46thrust24THRUST_300001_SM_1000_NS8cuda_cub10par_nosyncE - _ZN34_INTERNAL_95f8c06a_4_k_cu_d7ef85f44cuda3std6ranges3__45__cpo4swapE)
_ZN34_INTERNAL_95f8c06a_4_k_cu_d7ef85f44cuda3std6ranges3__45__cpo4swapE:
	.zero		1
	.type		_ZN34_INTERNAL_95f8c06a_4_k_cu_d7ef85f46thrust24THRUST_300001_SM_1000_NS8cuda_cub10par_nosyncE,@object
	.size		_ZN34_INTERNAL_95f8c06a_4_k_cu_d7ef85f46thrust24THRUST_300001_SM_1000_NS8cuda_cub10par_nosyncE,(_ZN34_INTERNAL_95f8c06a_4_k_cu_d7ef85f46thrust24THRUST_300001_SM_1000_NS3seqE - _ZN34_INTERNAL_95f8c06a_4_k_cu_d7ef85f46thrust24THRUST_300001_SM_1000_NS8cuda_cub10par_nosyncE)
_ZN34_INTERNAL_95f8c06a_4_k_cu_d7ef85f46thrust24THRUST_300001_SM_1000_NS8cuda_cub10par_nosyncE:
	.zero		1
	.type		_ZN34_INTERNAL_95f8c06a_4_k_cu_d7ef85f46thrust24THRUST_300001_SM_1000_NS3seqE,@object
	.size		_ZN34_INTERNAL_95f8c06a_4_k_cu_d7ef85f46thrust24THRUST_300001_SM_1000_NS3seqE,(_ZN34_INTERNAL_95f8c06a_4_k_cu_d7ef85f44cuda3std3__420unreachable_sentinelE - _ZN34_INTERNAL_95f8c06a_4_k_cu_d7ef85f46thrust24THRUST_300001_SM_1000_NS3seqE)
_ZN34_INTERNAL_95f8c06a_4_k_cu_d7ef85f46thrust24THRUST_300001_SM_1000_NS3seqE:
	.zero		1
	.type		_ZN34_INTERNAL_95f8c06a_4_k_cu_d7ef85f44cuda3std3__420unreachable_sentinelE,@object
	.size		_ZN34_INTERNAL_95f8c06a_4_k_cu_d7ef85f44cuda3std3__420unreachable_sentinelE,(_ZN34_INTERNAL_95f8c06a_4_k_cu_d7ef85f44cuda3std6ranges3__45__cpo5ssizeE - _ZN34_INTERNAL_95f8c06a_4_k_cu_d7ef85f44cuda3std3__420unreachable_sentinelE)
_ZN34_INTERNAL_95f8c06a_4_k_cu_d7ef85f44cuda3std3__420unreachable_sentinelE:
	.zero		1
	.type		_ZN34_INTERNAL_95f8c06a_4_k_cu_d7ef85f44cuda3std6ranges3__45__cpo5ssizeE,@object
	.size		_ZN34_INTERNAL_95f8c06a_4_k_cu_d7ef85f44cuda3std6ranges3__45__cpo5ssizeE,(_ZN34_INTERNAL_95f8c06a_4_k_cu_d7ef85f46thrust24THRUST_300001_SM_1000_NS12placeholders2_3E - _ZN34_INTERNAL_95f8c06a_4_k_cu_d7ef85f44cuda3std6ranges3__45__cpo5ssizeE)
_ZN34_INTERNAL_95f8c06a_4_k_cu_d7ef85f44cuda3std6ranges3__45__cpo5ssizeE:
	.zero		1
	.type		_ZN34_INTERNAL_95f8c06a_4_k_cu_d7ef85f46thrust24THRUST_300001_SM_1000_NS12placeholders2_3E,@object
	.size		_ZN34_INTERNAL_95f8c06a_4_k_cu_d7ef85f46thrust24THRUST_300001_SM_1000_NS12placeholders2_3E,(_ZN34_INTERNAL_95f8c06a_4_k_cu_d7ef85f44cuda3std3__45__cpo4cendE - _ZN34_INTERNAL_95f8c06a_4_k_cu_d7ef85f46thrust24THRUST_300001_SM_1000_NS12placeholders2_3E)
_ZN34_INTERNAL_95f8c06a_4_k_cu_d7ef85f46thrust24THRUST_300001_SM_1000_NS12placeholders2_3E:
	.zero		1
	.type		_ZN34_INTERNAL_95f8c06a_4_k_cu_d7ef85f44cuda3std3__45__cpo4cendE,@object
	.size		_ZN34_INTERNAL_95f8c06a_4_k_cu_d7ef85f44cuda3std3__45__cpo4cendE,(_ZN34_INTERNAL_95f8c06a_4_k_cu_d7ef85f44cuda3std6ranges3__45__cpo4cendE - _ZN34_INTERNAL_95f8c06a_4_k_cu_d7ef85f44cuda3std3__45__cpo4cendE)
_ZN34_INTERNAL_95f8c06a_4_k_cu_d7ef85f44cuda3std3__45__cpo4cendE:
	.zero		1
	.type		_ZN34_INTERNAL_95f8c06a_4_k_cu_d7ef85f44cuda3std6ranges3__45__cpo4cendE,@object
	.size		_ZN34_INTERNAL_95f8c06a_4_k_cu_d7ef85f44cuda3std6ranges3__45__cpo4cendE,(_ZN34_INTERNAL_95f8c06a_4_k_cu_d7ef85f46thrust24THRUST_300001_SM_1000_NS12placeholders2_7E - _ZN34_INTERNAL_95f8c06a_4_k_cu_d7ef85f44cuda3std6ranges3__45__cpo4cendE)
_ZN34_INTERNAL_95f8c06a_4_k_cu_d7ef85f44cuda3std6ranges3__45__cpo4cendE:
	.zero		1
	.type		_ZN34_INTERNAL_95f8c06a_4_k_cu_d7ef85f46thrust24THRUST_300001_SM_1000_NS12placeholders2_7E,@object
	.size		_ZN34_INTERNAL_95f8c06a_4_k_cu_d7ef85f46thrust24THRUST_300001_SM_1000_NS12placeholders2_7E,(_ZN34_INTERNAL_95f8c06a_4_k_cu_d7ef85f44cuda3std3__45__cpo5crendE - _ZN34_INTERNAL_95f8c06a_4_k_cu_d7ef85f46thrust24THRUST_300001_SM_1000_NS12placeholders2_7E)
_ZN34_INTERNAL_95f8c06a_4_k_cu_d7ef85f46thrust24THRUST_300001_SM_1000_NS12placeholders2_7E:
	.zero		1
	.type		_ZN34_INTERNAL_95f8c06a_4_k_cu_d7ef85f44cuda3std3__45__cpo5crendE,@object
	.size		_ZN34_INTERNAL_95f8c06a_4_k_cu_d7ef85f44cuda3std3__45__cpo5crendE,(_ZN34_INTERNAL_95f8c06a_4_k_cu_d7ef85f44cuda3std6ranges3__45__cpo4prevE - _ZN34_INTERNAL_95f8c06a_4_k_cu_d7ef85f44cuda3std3__45__cpo5crendE)
_ZN34_INTERNAL_95f8c06a_4_k_cu_d7ef85f44cuda3std3__45__cpo5crendE:
	.zero		1
	.type		_ZN34_INTERNAL_95f8c06a_4_k_cu_d7ef85f44cuda3std6ranges3__45__cpo4prevE,@object
	.size		_ZN34_INTERNAL_95f8c06a_4_k_cu_d7ef85f44cuda3std6ranges3__45__cpo4prevE,(_ZN34_INTERNAL_95f8c06a_4_k_cu_d7ef85f44cuda3std6ranges3__45__cpo9iter_moveE - _ZN34_INTERNAL_95f8c06a_4_k_cu_d7ef85f44cuda3std6ranges3__45__cpo4prevE)
_ZN34_INTERNAL_95f8c06a_4_k_cu_d7ef85f44cuda3std6ranges3__45__cpo4prevE:
	.zero		1
	.type		_ZN34_INTERNAL_95f8c06a_4_k_cu_d7ef85f44cuda3std6ranges3__45__cpo9iter_moveE,@object
	.size		_ZN34_INTERNAL_95f8c06a_4_k_cu_d7ef85f44cuda3std6ranges3__45__cpo9iter_moveE,(_ZN34_INTERNAL_95f8c06a_4_k_cu_d7ef85f46thrust24THRUST_300001_SM_1000_NS6system6detail10sequential3seqE - _ZN34_INTERNAL_95f8c06a_4_k_cu_d7ef85f44cuda3std6ranges3__45__cpo9iter_moveE)
_ZN34_INTERNAL_95f8c06a_4_k_cu_d7ef85f44cuda3std6ranges3__45__cpo9iter_moveE:
	.zero		1
	.type		_ZN34_INTERNAL_95f8c06a_4_k_cu_d7ef85f46thrust24THRUST_300001_SM_1000_NS6system6detail10sequential3seqE,@object
	.size		_ZN34_INTERNAL_95f8c06a_4_k_cu_d7ef85f46thrust24THRUST_300001_SM_1000_NS6system6detail10sequential3seqE,(_ZN34_INTERNAL_95f8c06a_4_k_cu_d7ef85f46thrust24THRUST_300001_SM_1000_NS12placeholders2_9E - _ZN34_INTERNAL_95f8c06a_4_k_cu_d7ef85f46thrust24THRUST_300001_SM_1000_NS6system6detail10sequential3seqE)
_ZN34_INTERNAL_95f8c06a_4_k_cu_d7ef85f46thrust24THRUST_300001_SM_1000_NS6system6detail10sequential3seqE:
	.zero		1
	.type		_ZN34_INTERNAL_95f8c06a_4_k_cu_d7ef85f46thrust24THRUST_300001_SM_1000_NS12placeholders2_9E,@object
	.size		_ZN34_INTERNAL_95f8c06a_4_k_cu_d7ef85f46thrust24THRUST_300001_SM_1000_NS12placeholders2_9E,(_ZN34_INTERNAL_95f8c06a_4_k_cu_d7ef85f44cuda3std3__419piecewise_constructE - _ZN34_INTERNAL_95f8c06a_4_k_cu_d7ef85f46thrust24THRUST_300001_SM_1000_NS12placeholders2_9E)
_ZN34_INTERNAL_95f8c06a_4_k_cu_d7ef85f46thrust24THRUST_300001_SM_1000_NS12placeholders2_9E:
	.zero		1
	.type		_ZN34_INTERNAL_95f8c06a_4_k_cu_d7ef85f44cuda3std3__419piecewise_constructE,@object
	.size		_ZN34_INTERNAL_95f8c06a_4_k_cu_d7ef85f44cuda3std3__419piecewise_constructE,(_ZN34_INTERNAL_95f8c06a_4_k_cu_d7ef85f44cuda3std6ranges3__45__cpo5cdataE - _ZN34_INTERNAL_95f8c06a_4_k_cu_d7ef85f44cuda3std3__419piecewise_constructE)
_ZN34_INTERNAL_95f8c06a_4_k_cu_d7ef85f44cuda3std3__419piecewise_constructE:
	.zero		1
	.type		_ZN34_INTERNAL_95f8c06a_4_k_cu_d7ef85f44cuda3std6ranges3__45__cpo5cdataE,@object
	.size		_ZN34_INTERNAL_95f8c06a_4_k_cu_d7ef85f44cuda3std6ranges3__45__cpo5cdataE,(_ZN34_INTERNAL_95f8c06a_4_k_cu_d7ef85f46thrust24THRUST_300001_SM_1000_NS12placeholders2_1E - _ZN34_INTERNAL_95f8c06a_4_k_cu_d7ef85f44cuda3std6ranges3__45__cpo5cdataE)
_ZN34_INTERNAL_95f8c06a_4_k_cu_d7ef85f44cuda3std6ranges3__45__cpo5cdataE:
	.zero		1
	.type		_ZN34_INTERNAL_95f8c06a_4_k_cu_d7ef85f46thrust24THRUST_300001_SM_1000_NS12placeholders2_1E,@object
	.size		_ZN34_INTERNAL_95f8c06a_4_k_cu_d7ef85f46thrust24THRUST_300001_SM_1000_NS12placeholders2_1E,(_ZN34_INTERNAL_95f8c06a_4_k_cu_d7ef85f44cuda3std3__45__cpo3endE - _ZN34_INTERNAL_95f8c06a_4_k_cu_d7ef85f46thrust24THRUST_300001_SM_1000_NS12placeholders2_1E)
_ZN34_INTERNAL_95f8c06a_4_k_cu_d7ef85f46thrust24THRUST_300001_SM_1000_NS12placeholders2_1E:
	.zero		1
	.type		_ZN34_INTERNAL_95f8c06a_4_k_cu_d7ef85f44cuda3std3__45__cpo3endE,@object
	.size		_ZN34_INTERNAL_95f8c06a_4_k_cu_d7ef85f44cuda3std3__45__cpo3endE,(_ZN34_INTERNAL_95f8c06a_4_k_cu_d7ef85f44cuda3std6ranges3__45__cpo3endE - _ZN34_INTERNAL_95f8c06a_4_k_cu_d7ef85f44cuda3std3__45__cpo3endE)
_ZN34_INTERNAL_95f8c06a_4_k_cu_d7ef85f44cuda3std3__45__cpo3endE:
	.zero		1
	.type		_ZN34_INTERNAL_95f8c06a_4_k_cu_d7ef85f44cuda3std6ranges3__45__cpo3endE,@object
	.size		_ZN34_INTERNAL_95f8c06a_4_k_cu_d7ef85f44cuda3std6ranges3__45__cpo3endE,(_ZN34_INTERNAL_95f8c06a_4_k_cu_d7ef85f46thrust24THRUST_300001_SM_1000_NS12placeholders2_5E - _ZN34_INTERNAL_95f8c06a_4_k_cu_d7ef85f44cuda3std6ranges3__45__cpo3endE)
_ZN34_INTERNAL_95f8c06a_4_k_cu_d7ef85f44cuda3std6ranges3__45__cpo3endE:
	.zero		1
	.type		_ZN34_INTERNAL_95f8c06a_4_k_cu_d7ef85f46thrust24THRUST_300001_SM_1000_NS12placeholders2_5E,@object
	.size		_ZN34_INTERNAL_95f8c06a_4_k_cu_d7ef85f46thrust24THRUST_300001_SM_1000_NS12placeholders2_5E,(_ZN34_INTERNAL_95f8c06a_4_k_cu_d7ef85f44cuda3std3__45__cpo4rendE - _ZN34_INTERNAL_95f8c06a_4_k_cu_d7ef85f46thrust24THRUST_300001_SM_1000_NS12placeholders2_5E)
_ZN34_INTERNAL_95f8c06a_4_k_cu_d7ef85f46thrust24THRUST_300001_SM_1000_NS12placeholders2_5E:
	.zero		1
	.type		_ZN34_INTERNAL_95f8c06a_4_k_cu_d7ef85f44cuda3std3__45__cpo4rendE,@object
	.size		_ZN34_INTERNAL_95f8c06a_4_k_cu_d7ef85f44cuda3std3__45__cpo4rendE,(_ZN34_INTERNAL_95f8c06a_4_k_cu_d7ef85f44cuda3std6ranges3__45__cpo9iter_swapE - _ZN34_INTERNAL_95f8c06a_4_k_cu_d7ef85f44cuda3std3__45__cpo4rendE)
_ZN34_INTERNAL_95f8c06a_4_k_cu_d7ef85f44cuda3std3__45__cpo4rendE:
	.zero		1
	.type		_ZN34_INTERNAL_95f8c06a_4_k_cu_d7ef85f44cuda3std6ranges3__45__cpo9iter_swapE,@object
	.size		_ZN34_INTERNAL_95f8c06a_4_k_cu_d7ef85f44cuda3std6ranges3__45__cpo9iter_swapE,(_ZN34_INTERNAL_95f8c06a_4_k_cu_d7ef85f44cuda3std3__48unexpectE - _ZN34_INTERNAL_95f8c06a_4_k_cu_d7ef85f44cuda3std6ranges3__45__cpo9iter_swapE)
_ZN34_INTERNAL_95f8c06a_4_k_cu_d7ef85f44cuda3std6ranges3__45__cpo9iter_swapE:
	.zero		1
	.type		_ZN34_INTERNAL_95f8c06a_4_k_cu_d7ef85f44cuda3std3__48unexpectE,@object
	.size		_ZN34_INTERNAL_95f8c06a_4_k_cu_d7ef85f44cuda3std3__48unexpectE,(_ZN34_INTERNAL_95f8c06a_4_k_cu_d7ef85f46thrust24THRUST_300001_SM_1000_NS8cuda_cub3parE - _ZN34_INTERNAL_95f8c06a_4_k_cu_d7ef85f44cuda3std3__48unexpectE)
_ZN34_INTERNAL_95f8c06a_4_k_cu_d7ef85f44cuda3std3__48unexpectE:
	.zero		1
	.type		_ZN34_INTERNAL_95f8c06a_4_k_cu_d7ef85f46thrust24THRUST_300001_SM_1000_NS8cuda_cub3parE,@object
	.size		_ZN34_INTERNAL_95f8c06a_4_k_cu_d7ef85f46thrust24THRUST_300001_SM_1000_NS8cuda_cub3parE,(.L_38 - _ZN34_INTERNAL_95f8c06a_4_k_cu_d7ef85f46thrust24THRUST_300001_SM_1000_NS8cuda_cub3parE)
_ZN34_INTERNAL_95f8c06a_4_k_cu_d7ef85f46thrust24THRUST_300001_SM_1000_NS8cuda_cub3parE:
	.zero		1
.L_38:


//--------------------- .nv.shared._Z7fitnessP10Individual --------------------------
	.section	.nv.shared._Z7fitnessP10Individual,"aw",@nobits
	.sectionflags	@""
	.align	4
.nv.shared._Z7fitnessP10Individual:
	.zero		1036


//--------------------- .nv.constant0._ZN3cub18CUB_300001_SM_10006detail11EmptyKernelIvEEvv --------------------------
	.section	.nv.constant0._ZN3cub18CUB_300001_SM_10006detail11EmptyKernelIvEEvv,"a",@progbits
	.sectionflags	@""
	.align	4
.nv.constant0._ZN3cub18CUB_300001_SM_10006detail11EmptyKernelIvEEvv:
	.zero		896


//--------------------- .nv.constant0._Z9reproduceP10IndividualS0_ifP17curandStateXORWOW --------------------------
	.section	.nv.constant0._Z9reproduceP10IndividualS0_ifP17curandStateXORWOW,"a",@progbits
	.sectionflags	@""
	.align	4
.nv.constant0._Z9reproduceP10IndividualS0_ifP17curandStateXORWOW:
	.zero		928


//--------------------- .nv.constant0._Z7fitnessP10Individual --------------------------
	.section	.nv.constant0._Z7fitnessP10Individual,"a",@progbits
	.sectionflags	@""
	.align	4
.nv.constant0._Z7fitnessP10Individual:
	.zero		904


//--------------------- .nv.constant0._Z16createPopulationP10IndividualjP17curandStateXORWOW --------------------------
	.section	.nv.constant0._Z16createPopulationP10IndividualjP17curandStateXORWOW,"a",@progbits
	.sectionflags	@""
	.align	4
.nv.constant0._Z16createPopulationP10IndividualjP17curandStateXORWOW:
	.zero		920


//--------------------- SYMBOLS --------------------------

	.type		.nv.reservedSmem.offset0,@object
	.size		.nv.reservedSmem.offset0,0x4
	.type		.nv.reservedSmem.cap,@object
	.size		.nv.reservedSmem.cap,0x4
